	.target	sm_80

	.elftype	@"ET_EXEC"


//--------------------- .note.nv.tkinfo           --------------------------
	.section	.note.nv.tkinfo,"",@"SHT_NOTE"
	.sectionflags	@"SHF_NOTE_NV_TKINFO"
	.tkinfo
        /*0018*/ 	.word	0x00000002
        /*0030*/ 	.string	""
        /*0030*/ 	.string	"ptxas"
        /*0030*/ 	.string	"Cuda compilation tools, release 13.0, V13.0.88"
        /*0030*/ 	.string	"Build cuda_13.0.r13.0/compiler.36424714_0"
        /*0030*/ 	.string	"-v  -suppress-debug-info  -lineinfo  -arch sm_80 "



//--------------------- .note.nv.cuinfo           --------------------------
	.section	.note.nv.cuinfo,"",@"SHT_NOTE"
	.sectionflags	@"SHF_NOTE_NV_CUINFO"
        /*0018*/ 	.short	0x0002
        /*001a*/ 	.short	0x0050
        /*001c*/ 	.short	0x0082
	.zero		2


//--------------------- .nv.info                  --------------------------
	.section	.nv.info,"",@"SHT_CUDA_INFO"
	.align	4


	//----- nvinfo : EIATTR_REGCOUNT
	.align		4
        /*0000*/ 	.byte	0x04, 0x2f
        /*0002*/ 	.short	(.L_2 - .L_1)
	.align		4
.L_1:
        /*0004*/ 	.word	index@(attn_fwd)
        /*0008*/ 	.word	0x00000062


	//----- nvinfo : EIATTR_FRAME_SIZE
	.align		4
.L_2:
        /*000c*/ 	.byte	0x04, 0x11
        /*000e*/ 	.short	(.L_4 - .L_3)
	.align		4
.L_3:
        /*0010*/ 	.word	index@(attn_fwd)
        /*0014*/ 	.word	0x00000000


	//----- nvinfo : EIATTR_MIN_STACK_SIZE
	.align		4
.L_4:
        /*0018*/ 	.byte	0x04, 0x12
        /*001a*/ 	.short	(.L_6 - .L_5)
	.align		4
.L_5:
        /*001c*/ 	.word	index@(attn_fwd)
        /*0020*/ 	.word	0x00000000
.L_6:


//--------------------- .nv.info.attn_fwd         --------------------------
	.section	.nv.info.attn_fwd,"",@"SHT_CUDA_INFO"
	.sectionflags	@""
	.align	4


	//----- nvinfo : EIATTR_CUDA_API_VERSION
	.align		4
        /*0000*/ 	.byte	0x04, 0x37
        /*0002*/ 	.short	(.L_8 - .L_7)
.L_7:
        /*0004*/ 	.word	0x00000082


	//----- nvinfo : EIATTR_SW2861232_WAR
	.align		4
.L_8:
        /*0008*/ 	.byte	0x01, 0x35
	.zero		2


	//----- nvinfo : EIATTR_PARAM_CBANK
	.align		4
        /*000c*/ 	.byte	0x04, 0x0a
        /*000e*/ 	.short	(.L_10 - .L_9)
	.align		4
.L_9:
        /*0010*/ 	.word	index@(.nv.constant0.attn_fwd)
        /*0014*/ 	.short	0x0160
        /*0016*/ 	.short	0x0088


	//----- nvinfo : EIATTR_CBANK_PARAM_SIZE
	.align		4
.L_10:
        /*0018*/ 	.byte	0x03, 0x19
        /*001a*/ 	.short	0x0088


	//----- nvinfo : EIATTR_KPARAM_INFO
	.align		4
        /*001c*/ 	.byte	0x04, 0x17
        /*001e*/ 	.short	(.L_12 - .L_11)
.L_11:
        /*0020*/ 	.word	0x00000000
        /*0024*/ 	.short	0x0019
        /*0026*/ 	.short	0x0080
        /*0028*/ 	.byte	0x00, 0xf4, 0x21, 0x00


	//----- nvinfo : EIATTR_KPARAM_INFO
	.align		4
.L_12:
        /*002c*/ 	.byte	0x04, 0x17
        /*002e*/ 	.short	(.L_14 - .L_13)
.L_13:
        /*0030*/ 	.word	0x00000000
        /*0034*/ 	.short	0x0018
        /*0036*/ 	.short	0x0078
        /*0038*/ 	.byte	0x00, 0xf4, 0x21, 0x00


	//----- nvinfo : EIATTR_KPARAM_INFO
	.align		4
.L_14:
        /*003c*/ 	.byte	0x04, 0x17
        /*003e*/ 	.short	(.L_16 - .L_15)
.L_15:
        /*0040*/ 	.word	0x00000000
        /*0044*/ 	.short	0x0017
        /*0046*/ 	.short	0x0070
        /*0048*/ 	.byte	0x00, 0xf0, 0x11, 0x00


	//----- nvinfo : EIATTR_KPARAM_INFO
	.align		4
.L_16:
        /*004c*/ 	.byte	0x04, 0x17
        /*004e*/ 	.short	(.L_18 - .L_17)
.L_17:
        /*0050*/ 	.word	0x00000000
        /*0054*/ 	.short	0x0016
        /*0056*/ 	.short	0x006c
        /*0058*/ 	.byte	0x00, 0xf0, 0x11, 0x00


	//----- nvinfo : EIATTR_KPARAM_INFO
	.align		4
.L_18:
        /*005c*/ 	.byte	0x04, 0x17
        /*005e*/ 	.short	(.L_20 - .L_19)
.L_19:
        /*0060*/ 	.word	0x00000000
        /*0064*/ 	.short	0x0015
        /*0066*/ 	.short	0x0068
        /*0068*/ 	.byte	0x00, 0xf0, 0x11, 0x00


	//----- nvinfo : EIATTR_KPARAM_INFO
	.align		4
.L_20:
        /*006c*/ 	.byte	0x04, 0x17
        /*006e*/ 	.short	(.L_22 - .L_21)
.L_21:
        /*0070*/ 	.word	0x00000000
        /*0074*/ 	.short	0x0014
        /*0076*/ 	.short	0x0064
        /*0078*/ 	.byte	0x00, 0xf0, 0x11, 0x00


	//----- nvinfo : EIATTR_KPARAM_INFO
	.align		4
.L_22:
        /*007c*/ 	.byte	0x04, 0x17
        /*007e*/ 	.short	(.L_24 - .L_23)
.L_23:
        /*0080*/ 	.word	0x00000000
        /*0084*/ 	.short	0x0013
        /*0086*/ 	.short	0x0060
        /*0088*/ 	.byte	0x00, 0xf0, 0x11, 0x00


	//----- nvinfo : EIATTR_KPARAM_INFO
	.align		4
.L_24:
        /*008c*/ 	.byte	0x04, 0x17
        /*008e*/ 	.short	(.L_26 - .L_25)
.L_25:
        /*0090*/ 	.word	0x00000000
        /*0094*/ 	.short	0x0012
        /*0096*/ 	.short	0x005c
        /*0098*/ 	.byte	0x00, 0xf0, 0x11, 0x00


	//----- nvinfo : EIATTR_KPARAM_INFO
	.align		4
.L_26:
        /*009c*/ 	.byte	0x04, 0x17
        /*009e*/ 	.short	(.L_28 - .L_27)
.L_27:
        /*00a0*/ 	.word	0x00000000
        /*00a4*/ 	.short	0x0011
        /*00a6*/ 	.short	0x0058
        /*00a8*/ 	.byte	0x00, 0xf0, 0x11, 0x00


	//----- nvinfo : EIATTR_KPARAM_INFO
	.align		4
.L_28:
        /*00ac*/ 	.byte	0x04, 0x17
        /*00ae*/ 	.short	(.L_30 - .L_29)
.L_29:
        /*00b0*/ 	.word	0x00000000
        /*00b4*/ 	.short	0x0010
        /*00b6*/ 	.short	0x0054
        /*00b8*/ 	.byte	0x00, 0xf0, 0x11, 0x00


	//----- nvinfo : EIATTR_KPARAM_INFO
	.align		4
.L_30:
        /*00bc*/ 	.byte	0x04, 0x17
        /*00be*/ 	.short	(.L_32 - .L_31)
.L_31:
        /*00c0*/ 	.word	0x00000000
        /*00c4*/ 	.short	0x000f
        /*00c6*/ 	.short	0x0050
        /*00c8*/ 	.byte	0x00, 0xf0, 0x11, 0x00


	//----- nvinfo : EIATTR_KPARAM_INFO
	.align		4
.L_32:
        /*00cc*/ 	.byte	0x04, 0x17
        /*00ce*/ 	.short	(.L_34 - .L_33)
.L_33:
        /*00d0*/ 	.word	0x00000000
        /*00d4*/ 	.short	0x000e
        /*00d6*/ 	.short	0x004c
        /*00d8*/ 	.byte	0x00, 0xf0, 0x11, 0x00


	//----- nvinfo : EIATTR_KPARAM_INFO
	.align		4
.L_34:
        /*00dc*/ 	.byte	0x04, 0x17
        /*00de*/ 	.short	(.L_36 - .L_35)
.L_35:
        /*00e0*/ 	.word	0x00000000
        /*00e4*/ 	.short	0x000d
        /*00e6*/ 	.short	0x0048
        /*00e8*/ 	.byte	0x00, 0xf0, 0x11, 0x00


	//----- nvinfo : EIATTR_KPARAM_INFO
	.align		4
.L_36:
        /*00ec*/ 	.byte	0x04, 0x17
        /*00ee*/ 	.short	(.L_38 - .L_37)
.L_37:
        /*00f0*/ 	.word	0x00000000
        /*00f4*/ 	.short	0x000c
        /*00f6*/ 	.short	0x0044
        /*00f8*/ 	.byte	0x00, 0xf0, 0x11, 0x00


	//----- nvinfo : EIATTR_KPARAM_INFO
	.align		4
.L_38:
        /*00fc*/ 	.byte	0x04, 0x17
        /*00fe*/ 	.short	(.L_40 - .L_39)
.L_39:
        /*0100*/ 	.word	0x00000000
        /*0104*/ 	.short	0x000b
        /*0106*/ 	.short	0x0040
        /*0108*/ 	.byte	0x00, 0xf0, 0x11, 0x00


	//----- nvinfo : EIATTR_KPARAM_INFO
	.align		4
.L_40:
        /*010c*/ 	.byte	0x04, 0x17
        /*010e*/ 	.short	(.L_42 - .L_41)
.L_41:
        /*0110*/ 	.word	0x00000000
        /*0114*/ 	.short	0x000a
        /*0116*/ 	.short	0x003c
        /*0118*/ 	.byte	0x00, 0xf0, 0x11, 0x00


	//----- nvinfo : EIATTR_KPARAM_INFO
	.align		4
.L_42:
        /*011c*/ 	.byte	0x04, 0x17
        /*011e*/ 	.short	(.L_44 - .L_43)
.L_43:
        /*0120*/ 	.word	0x00000000
        /*0124*/ 	.short	0x0009
        /*0126*/ 	.short	0x0038
        /*0128*/ 	.byte	0x00, 0xf0, 0x11, 0x00


	//----- nvinfo : EIATTR_KPARAM_INFO
	.align		4
.L_44:
        /*012c*/ 	.byte	0x04, 0x17
        /*012e*/ 	.short	(.L_46 - .L_45)
.L_45:
        /*0130*/ 	.word	0x00000000
        /*0134*/ 	.short	0x0008
        /*0136*/ 	.short	0x0034
        /*0138*/ 	.byte	0x00, 0xf0, 0x11, 0x00


	//----- nvinfo : EIATTR_KPARAM_INFO
	.align		4
.L_46:
        /*013c*/ 	.byte	0x04, 0x17
        /*013e*/ 	.short	(.L_48 - .L_47)
.L_47:
        /*0140*/ 	.word	0x00000000
        /*0144*/ 	.short	0x0007
        /*0146*/ 	.short	0x0030
        /*0148*/ 	.byte	0x00, 0xf0, 0x11, 0x00


	//----- nvinfo : EIATTR_KPARAM_INFO
	.align		4
.L_48:
        /*014c*/ 	.byte	0x04, 0x17
        /*014e*/ 	.short	(.L_50 - .L_49)
.L_49:
        /*0150*/ 	.word	0x00000000
        /*0154*/ 	.short	0x0006
        /*0156*/ 	.short	0x002c
        /*0158*/ 	.byte	0x00, 0xf0, 0x11, 0x00


	//----- nvinfo : EIATTR_KPARAM_INFO
	.align		4
.L_50:
        /*015c*/ 	.byte	0x04, 0x17
        /*015e*/ 	.short	(.L_52 - .L_51)
.L_51:
        /*0160*/ 	.word	0x00000000
        /*0164*/ 	.short	0x0005
        /*0166*/ 	.short	0x0028
        /*0168*/ 	.byte	0x00, 0xf0, 0x11, 0x00


	//----- nvinfo : EIATTR_KPARAM_INFO
	.align		4
.L_52:
        /*016c*/ 	.byte	0x04, 0x17
        /*016e*/ 	.short	(.L_54 - .L_53)
.L_53:
        /*0170*/ 	.word	0x00000000
        /*0174*/ 	.short	0x0004
        /*0176*/ 	.short	0x0020
        /*0178*/ 	.byte	0x00, 0xf4, 0x21, 0x00


	//----- nvinfo : EIATTR_KPARAM_INFO
	.align		4
.L_54:
        /*017c*/ 	.byte	0x04, 0x17
        /*017e*/ 	.short	(.L_56 - .L_55)
.L_55:
        /*0180*/ 	.word	0x00000000
        /*0184*/ 	.short	0x0003
        /*0186*/ 	.short	0x0018
        /*0188*/ 	.byte	0x00, 0xf4, 0x21, 0x00


	//----- nvinfo : EIATTR_KPARAM_INFO
	.align		4
.L_56:
        /*018c*/ 	.byte	0x04, 0x17
        /*018e*/ 	.short	(.L_58 - .L_57)
.L_57:
        /*0190*/ 	.word	0x00000000
        /*0194*/ 	.short	0x0002
        /*0196*/ 	.short	0x0010
        /*0198*/ 	.byte	0x00, 0xf4, 0x21, 0x00


	//----- nvinfo : EIATTR_KPARAM_INFO
	.align		4
.L_58:
        /*019c*/ 	.byte	0x04, 0x17
        /*019e*/ 	.short	(.L_60 - .L_59)
.L_59:
        /*01a0*/ 	.word	0x00000000
        /*01a4*/ 	.short	0x0001
        /*01a6*/ 	.short	0x0008
        /*01a8*/ 	.byte	0x00, 0xf4, 0x21, 0x00


	//----- nvinfo : EIATTR_KPARAM_INFO
	.align		4
.L_60:
        /*01ac*/ 	.byte	0x04, 0x17
        /*01ae*/ 	.short	(.L_62 - .L_61)
.L_61:
        /*01b0*/ 	.word	0x00000000
        /*01b4*/ 	.short	0x0000
        /*01b6*/ 	.short	0x0000
        /*01b8*/ 	.byte	0x00, 0xf4, 0x21, 0x00


	//----- nvinfo : EIATTR_MAXREG_COUNT
	.align		4
.L_62:
        /*01bc*/ 	.byte	0x03, 0x1b
        /*01be*/ 	.short	0x0080


	//----- nvinfo : EIATTR_NUM_BARRIERS
	.align		4
        /*01c0*/ 	.byte	0x02, 0x4c
        /*01c2*/ 	.byte	0x01
	.zero		1


	//----- nvinfo : EIATTR_MERCURY_ISA_VERSION
	.align		4
        /*01c4*/ 	.byte	0x03, 0x5f
        /*01c6*/ 	.short	0x0000


	//----- nvinfo : EIATTR_COOP_GROUP_MASK_REGIDS
	.align		4
        /*01c8*/ 	.byte	0x04, 0x29
        /*01ca*/ 	.short	(.L_64 - .L_63)


	//   ....[0]....
.L_63:
        /*01cc*/ 	.word	0xffffffff


	//   ....[1]....
        /*01d0*/ 	.word	0xffffffff


	//   ....[2]....
        /*01d4*/ 	.word	0xffffffff


	//   ....[3]....
        /*01d8*/ 	.word	0xffffffff


	//   ....[4]....
        /*01dc*/ 	.word	0xffffffff


	//   ....[5]....
        /*01e0*/ 	.word	0xffffffff


	//   ....[6]....
        /*01e4*/ 	.word	0xffffffff


	//   ....[7]....
        /*01e8*/ 	.word	0xffffffff


	//----- nvinfo : EIATTR_COOP_GROUP_INSTR_OFFSETS
	.align		4
.L_64:
        /*01ec*/ 	.byte	0x04, 0x28
        /*01ee*/ 	.short	(.L_66 - .L_65)


	//   ....[0]....
.L_65:
        /*01f0*/ 	.word	0x00001730


	//   ....[1]....
        /*01f4*/ 	.word	0x000017b0


	//   ....[2]....
        /*01f8*/ 	.word	0x000017d0


	//   ....[3]....
        /*01fc*/ 	.word	0x000017f0


	//   ....[4]....
        /*0200*/ 	.word	0x00001c60


	//   ....[5]....
        /*0204*/ 	.word	0x00001c80


	//   ....[6]....
        /*0208*/ 	.word	0x00001d10


	//   ....[7]....
        /*020c*/ 	.word	0x00001d20


	//----- nvinfo : EIATTR_EXIT_INSTR_OFFSETS
	.align		4
.L_66:
        /*0210*/ 	.byte	0x04, 0x1c
        /*0212*/ 	.short	(.L_68 - .L_67)


	//   ....[0]....
.L_67:
        /*0214*/ 	.word	0x000036b0


	//   ....[1]....
        /*0218*/ 	.word	0x00003750


	//----- nvinfo : EIATTR_REQNTID
	.align		4
.L_68:
        /*021c*/ 	.byte	0x04, 0x10
        /*021e*/ 	.short	(.L_70 - .L_69)
.L_69:
        /*0220*/ 	.word	0x00000200
        /*0224*/ 	.word	0x00000001
        /*0228*/ 	.word	0x00000001
.L_70:


//--------------------- .nv.callgraph             --------------------------
	.section	.nv.callgraph,"",@"SHT_CUDA_CALLGRAPH"
	.align	4
	.sectionentsize	8
	.align		4
        /*0000*/ 	.word	0x00000000
	.align		4
        /*0004*/ 	.word	0xffffffff
	.align		4
        /*0008*/ 	.word	0x00000000
	.align		4
        /*000c*/ 	.word	0xfffffffe
	.align		4
        /*0010*/ 	.word	0x00000000
	.align		4
        /*0014*/ 	.word	0xfffffffd
	.align		4
        /*0018*/ 	.word	0x00000000
	.align		4
        /*001c*/ 	.word	0xfffffffc


//--------------------- .nv.rel.action            --------------------------
	.section	.nv.rel.action,"",@"SHT_CUDA_RELOCINFO"
	.align	8
	.sectionentsize	8
        /*0000*/ 	.byte	0x73, 0x00, 0x00, 0x00, 0x00, 0x00, 0x00, 0x00, 0x00, 0x00, 0x00, 0x11, 0x25, 0x00, 0x05, 0x36


//--------------------- .nv.constant4             --------------------------
	.section	.nv.constant4,"a",@progbits
	.align	8
	.align		8
.nv.constant4:
        /*0000*/ 	.dword	_$_str


//--------------------- .nv.constant0.attn_fwd    --------------------------
	.section	.nv.constant0.attn_fwd,"a",@progbits
	.sectionflags	@""
	.align	4
.nv.constant0.attn_fwd:
	.zero		488


//--------------------- .text.attn_fwd            --------------------------
	.section	.text.attn_fwd,"ax",@progbits
	.sectioninfo	@"SHI_REGISTERS=98"
	.align	128
        .global         attn_fwd
        .type           attn_fwd,@function
        .size           attn_fwd,(.L_x_3 - attn_fwd)
        .other          attn_fwd,@"STO_CUDA_ENTRY STV_DEFAULT"
attn_fwd:
.text.attn_fwd:
[----:B------:R-:W-:Y:S02]  /*0000*/  IMAD.MOV.U32 R1, RZ, RZ, c[0x0][0x28] ;  /* 0x00000a00ff017624 */ /* 0x000fe400078e00ff */
[----:B------:R-:W0:Y:S01]  /*0010*/  S2R R0, SR_TID.X ;  /* 0x0000000000007919 */ /* 0x000e220000002100 */
[----:B------:R-:W-:Y:S01]  /*0020*/  IMAD.MOV.U32 R7, RZ, RZ, c[0x0][0x198] ;  /* 0x00006600ff077624 */ /* 0x000fe200078e00ff */
[----:B------:R-:W-:Y:S02]  /*0030*/  ULDC.64 UR6, c[0x0][0x118] ;  /* 0x0000460000067ab9 */ /* 0x000fe40000000a00 */
[----:B------:R-:W1:Y:S04]  /*0040*/  S2R R3, SR_CTAID.X ;  /* 0x0000000000037919 */ /* 0x000e680000002500 */
[----:B------:R-:W2:Y:S01]  /*0050*/  S2R R2, SR_CTAID.Y ;  /* 0x0000000000027919 */ /* 0x000ea20000002600 */
[----:B0-----:R-:W-:Y:S02]  /*0060*/  SHF.R.U32.HI R19, RZ, 0x8, R0 ;  /* 0x00000008ff137819 */ /* 0x001fe40000011600 */
[----:B-1----:R-:W-:-:S02]  /*0070*/  PRMT R73, R0, 0x6540, R3 ;  /* 0x0000654000497816 */ /* 0x002fc40000000003 */
[----:B------:R-:W-:Y:S01]  /*0080*/  SGXT.U32 R19, R19, 0x1 ;  /* 0x000000011313781a */ /* 0x000fe20000000000 */
[----:B--2---:R-:W-:Y:S02]  /*0090*/  IMAD R4, R2, c[0x0][0x190], RZ ;  /* 0x0000640002047a24 */ /* 0x004fe400078e02ff */
[----:B------:R-:W-:Y:S02]  /*00a0*/  IMAD R6, R73, c[0x0][0x194], RZ ;  /* 0x0000650049067a24 */ /* 0x000fe400078e02ff */
[----:B------:R-:W-:Y:S02]  /*00b0*/  IMAD R14, R19, c[0x0][0x198], RZ ;  /* 0x00006600130e7a24 */ /* 0x000fe400078e02ff */
[----:B------:R-:W-:Y:S01]  /*00c0*/  IMAD.SHL.U32 R5, R4, 0x2, RZ ;  /* 0x0000000204057824 */ /* 0x000fe200078e00ff */
[C---:B------:R-:W-:Y:S01]  /*00d0*/  SHF.L.U32 R8, R6.reuse, 0x1, RZ ;  /* 0x0000000106087819 */ /* 0x040fe200000006ff */
[----:B------:R-:W-:-:S03]  /*00e0*/  IMAD.HI R9, R6, 0x2, RZ ;  /* 0x0000000206097827 */ /* 0x000fc600078e02ff */
[----:B------:R-:W-:Y:S01]  /*00f0*/  IADD3 R5, P0, P1, R8, c[0x0][0x160], R5 ;  /* 0x0000580008057a10 */ /* 0x000fe2000791e005 */
[----:B------:R-:W-:Y:S02]  /*0100*/  IMAD R6, R7, 0x2, R14 ;  /* 0x0000000207067824 */ /* 0x000fe400078e020e */
[----:B------:R-:W-:-:S04]  /*0110*/  IMAD.HI R4, R4, 0x2, RZ ;  /* 0x0000000204047827 */ /* 0x000fc800078e02ff */
[----:B------:R-:W-:Y:S01]  /*0120*/  IMAD R8, R7, 0x2, R6 ;  /* 0x0000000207087824 */ /* 0x000fe200078e0206 */
[----:B------:R-:W-:Y:S02]  /*0130*/  IADD3.X R4, R9, c[0x0][0x164], R4, P0, P1 ;  /* 0x0000590009047a10 */ /* 0x000fe400007e2404 */
[-C--:B------:R-:W-:Y:S01]  /*0140*/  LEA R10, P0, R14, R5.reuse, 0x1 ;  /* 0x000000050e0a7211 */ /* 0x080fe200078008ff */
[C---:B------:R-:W-:Y:S01]  /*0150*/  IMAD R18, R7.reuse, 0x2, R8 ;  /* 0x0000000207127824 */ /* 0x040fe200078e0208 */
[-C--:B------:R-:W-:Y:S02]  /*0160*/  LEA R12, P1, R6, R5.reuse, 0x1 ;  /* 0x00000005060c7211 */ /* 0x080fe400078208ff */
[----:B------:R-:W-:Y:S02]  /*0170*/  LEA.HI.X.SX32 R11, R14, R4, 0x1, P0 ;  /* 0x000000040e0b7211 */ /* 0x000fe400000f0eff */
[----:B------:R-:W-:Y:S02]  /*0180*/  LEA R14, P0, R8, R5, 0x1 ;  /* 0x00000005080e7211 */ /* 0x000fe400078008ff */
[----:B------:R-:W-:-:S02]  /*0190*/  LEA R22, R7, R18, 0x1 ;  /* 0x0000001207167211 */ /* 0x000fc400078e08ff */
[-C--:B------:R-:W-:Y:S02]  /*01a0*/  LEA.HI.X.SX32 R13, R6, R4.reuse, 0x1, P1 ;  /* 0x00000004060d7211 */ /* 0x080fe400008f0eff */
[-C--:B------:R-:W-:Y:S01]  /*01b0*/  LEA.HI.X.SX32 R15, R8, R4.reuse, 0x1, P0 ;  /* 0x00000004080f7211 */ /* 0x080fe200000f0eff */
[C---:B------:R-:W-:Y:S01]  /*01c0*/  IMAD R24, R7.reuse, 0x2, R22 ;  /* 0x0000000207187824 */ /* 0x040fe200078e0216 */
[-C--:B------:R-:W-:Y:S01]  /*01d0*/  LEA R16, P0, R18, R5.reuse, 0x1 ;  /* 0x0000000512107211 */ /* 0x080fe200078008ff */
[----:B------:R0:W2:Y:S01]  /*01e0*/  LDG.E.U16 R8, [R12.64] ;  /* 0x000000060c087981 */ /* 0x0000a2000c1e1500 */
[-C--:B------:R-:W-:Y:S02]  /*01f0*/  LEA R20, P1, R22, R5.reuse, 0x1 ;  /* 0x0000000516147211 */ /* 0x080fe400078208ff */
[-C--:B------:R-:W-:Y:S01]  /*0200*/  LEA.HI.X.SX32 R17, R18, R4.reuse, 0x1, P0 ;  /* 0x0000000412117211 */ /* 0x080fe200000f0eff */
[C---:B------:R-:W-:Y:S01]  /*0210*/  IMAD R18, R7.reuse, 0x2, R24 ;  /* 0x0000000207127824 */ /* 0x040fe200078e0218 */
[----:B------:R-:W-:Y:S01]  /*0220*/  LEA.HI.X.SX32 R21, R22, R4, 0x1, P1 ;  /* 0x0000000416157211 */ /* 0x000fe200008f0eff */
[----:B------:R1:W3:Y:S01]  /*0230*/  LDG.E.U16 R9, [R14.64] ;  /* 0x000000060e097981 */ /* 0x0002e2000c1e1500 */
[----:B------:R-:W-:Y:S01]  /*0240*/  LEA R22, P0, R24, R5, 0x1 ;  /* 0x0000000518167211 */ /* 0x000fe200078008ff */
[----:B------:R-:W-:-:S02]  /*0250*/  IMAD R26, R7, 0x2, R18 ;  /* 0x00000002071a7824 */ /* 0x000fc400078e0212 */
[----:B------:R4:W5:Y:S01]  /*0260*/  LDG.E.U16 R6, [R10.64] ;  /* 0x000000060a067981 */ /* 0x000962000c1e1500 */
[----:B------:R-:W-:Y:S02]  /*0270*/  LEA.HI.X.SX32 R23, R24, R4, 0x1, P0 ;  /* 0x0000000418177211 */ /* 0x000fe400000f0eff */
[----:B0-----:R-:W-:-:S03]  /*0280*/  LEA R12, P0, R18, R5, 0x1 ;  /* 0x00000005120c7211 */ /* 0x001fc600078008ff */
[----:B------:R0:W2:Y:S01]  /*0290*/  LDG.E.U16 R29, [R22.64] ;  /* 0x00000006161d7981 */ /* 0x0000a2000c1e1500 */
[----:B------:R-:W-:Y:S02]  /*02a0*/  LEA.HI.X.SX32 R13, R18, R4, 0x1, P0 ;  /* 0x00000004120d7211 */ /* 0x000fe400000f0eff */
[C---:B------:R-:W-:Y:S01]  /*02b0*/  LEA R18, R7.reuse, R26, 0x1 ;  /* 0x0000001a07127211 */ /* 0x040fe200078e08ff */
[----:B----4-:R4:W2:Y:S01]  /*02c0*/  LDG.E.U16 R10, [R16.64] ;  /* 0x00000006100a7981 */ /* 0x0108a2000c1e1500 */
[-C--:B-1----:R-:W-:Y:S02]  /*02d0*/  LEA R14, P0, R26, R5.reuse, 0x1 ;  /* 0x000000051a0e7211 */ /* 0x082fe400078008ff */
[-C--:B------:R-:W-:Y:S01]  /*02e0*/  LEA R24, P1, R18, R5.reuse, 0x1 ;  /* 0x0000000512187211 */ /* 0x080fe200078208ff */
[C---:B------:R-:W-:Y:S01]  /*02f0*/  IMAD R28, R7.reuse, 0x2, R18 ;  /* 0x00000002071c7824 */ /* 0x040fe200078e0212 */
[-C--:B------:R-:W-:Y:S01]  /*0300*/  LEA.HI.X.SX32 R15, R26, R4.reuse, 0x1, P0 ;  /* 0x000000041a0f7211 */ /* 0x080fe200000f0eff */
[----:B------:R1:W2:Y:S01]  /*0310*/  LDG.E.U16 R11, [R20.64] ;  /* 0x00000006140b7981 */ /* 0x0002a2000c1e1500 */
[-C--:B------:R-:W-:Y:S01]  /*0320*/  LEA.HI.X.SX32 R25, R18, R4.reuse, 0x1, P1 ;  /* 0x0000000412197211 */ /* 0x080fe200008f0eff */
[C---:B------:R-:W-:Y:S01]  /*0330*/  IMAD R18, R7.reuse, 0x2, R28 ;  /* 0x0000000207127824 */ /* 0x040fe200078e021c */
[CC--:B----4-:R-:W-:Y:S01]  /*0340*/  LEA R16, P0, R28.reuse, R5.reuse, 0x1 ;  /* 0x000000051c107211 */ /* 0x0d0fe200078008ff */
[----:B------:R4:W3:Y:S02]  /*0350*/  LDG.E.U16 R31, [R12.64] ;  /* 0x000000060c1f7981 */ /* 0x0008e4000c1e1500 */
[----:B------:R-:W-:Y:S01]  /*0360*/  IMAD R26, R7, 0x2, R18 ;  /* 0x00000002071a7824 */ /* 0x000fe200078e0212 */
[----:B------:R-:W-:Y:S01]  /*0370*/  LEA.HI.X.SX32 R17, R28, R4, 0x1, P0 ;  /* 0x000000041c117211 */ /* 0x000fe200000f0eff */
[----:B------:R0:W3:Y:S01]  /*0380*/  LDG.E.U16 R33, [R14.64] ;  /* 0x000000060e217981 */ /* 0x0000e2000c1e1500 */
[----:B-1----:R-:W-:-:S03]  /*0390*/  LEA R20, P0, R18, R5, 0x1 ;  /* 0x0000000512147211 */ /* 0x002fc600078008ff */
[----:B------:R1:W3:Y:S01]  /*03a0*/  LDG.E.U16 R36, [R16.64] ;  /* 0x0000000610247981 */ /* 0x0002e2000c1e1500 */
[----:B------:R-:W-:Y:S02]  /*03b0*/  LEA.HI.X.SX32 R21, R18, R4, 0x1, P0 ;  /* 0x0000000412157211 */ /* 0x000fe400000f0eff */
[C---:B------:R-:W-:Y:S01]  /*03c0*/  LEA R18, R7.reuse, R26, 0x1 ;  /* 0x0000001a07127211 */ /* 0x040fe200078e08ff */
[----:B------:R1:W3:Y:S03]  /*03d0*/  LDG.E.U16 R35, [R24.64] ;  /* 0x0000000618237981 */ /* 0x0002e6000c1e1500 */
[-C--:B0-----:R-:W-:Y:S01]  /*03e0*/  LEA R22, P1, R18, R5.reuse, 0x1 ;  /* 0x0000000512167211 */ /* 0x081fe200078208ff */
[C---:B------:R-:W-:Y:S01]  /*03f0*/  IMAD R28, R7.reuse, 0x2, R18 ;  /* 0x00000002071c7824 */ /* 0x040fe200078e0212 */
[----:B----4-:R-:W-:Y:S01]  /*0400*/  LEA R12, P0, R26, R5, 0x1 ;  /* 0x000000051a0c7211 */ /* 0x010fe200078008ff */
[----:B------:R0:W4:Y:S01]  /*0410*/  LDG.E.U16 R37, [R20.64] ;  /* 0x0000000614257981 */ /* 0x000122000c1e1500 */
[-C--:B------:R-:W-:Y:S01]  /*0420*/  LEA.HI.X.SX32 R23, R18, R4.reuse, 0x1, P1 ;  /* 0x0000000412177211 */ /* 0x080fe200008f0eff */
[----:B------:R-:W-:Y:S01]  /*0430*/  IMAD R18, R7, 0x2, R28 ;  /* 0x0000000207127824 */ /* 0x000fe200078e021c */
[----:B------:R-:W-:-:S02]  /*0440*/  LEA.HI.X.SX32 R13, R26, R4, 0x1, P0 ;  /* 0x000000041a0d7211 */ /* 0x000fc400000f0eff */
[CC--:B------:R-:W-:Y:S01]  /*0450*/  LEA R14, P0, R28.reuse, R5.reuse, 0x1 ;  /* 0x000000051c0e7211 */ /* 0x0c0fe200078008ff */
[C---:B------:R-:W-:Y:S01]  /*0460*/  IMAD R26, R7.reuse, 0x2, R18 ;  /* 0x00000002071a7824 */ /* 0x040fe200078e0212 */
[----:B------:R0:W4:Y:S02]  /*0470*/  LDG.E.U16 R39, [R22.64] ;  /* 0x0000000616277981 */ /* 0x000124000c1e1500 */
[----:B------:R-:W-:Y:S02]  /*0480*/  LEA.HI.X.SX32 R15, R28, R4, 0x1, P0 ;  /* 0x000000041c0f7211 */ /* 0x000fe400000f0eff */
[CC--:B-1----:R-:W-:Y:S01]  /*0490*/  LEA R16, P0, R18.reuse, R5.reuse, 0x1 ;  /* 0x0000000512107211 */ /* 0x0c2fe200078008ff */
[----:B------:R1:W4:Y:S01]  /*04a0*/  LDG.E.U16 R38, [R12.64] ;  /* 0x000000060c267981 */ /* 0x000322000c1e1500 */
[C---:B------:R-:W-:Y:S02]  /*04b0*/  LEA R28, R7.reuse, R26, 0x1 ;  /* 0x0000001a071c7211 */ /* 0x040fe400078e08ff */
[-C--:B------:R-:W-:Y:S01]  /*04c0*/  LEA.HI.X.SX32 R17, R18, R4.reuse, 0x1, P0 ;  /* 0x0000000412117211 */ /* 0x080fe200000f0eff */
[----:B------:R1:W4:Y:S02]  /*04d0*/  LDG.E.U16 R40, [R14.64] ;  /* 0x000000060e287981 */ /* 0x000324000c1e1500 */
[C---:B------:R-:W-:Y:S01]  /*04e0*/  IMAD R18, R7.reuse, 0x2, R28 ;  /* 0x0000000207127824 */ /* 0x040fe200078e021c */
[C---:B------:R-:W-:Y:S01]  /*04f0*/  LEA R24, P1, R28.reuse, R5, 0x1 ;  /* 0x000000051c187211 */ /* 0x040fe200078208ff */
[----:B------:R1:W4:Y:S02]  /*0500*/  LDG.E.U16 R41, [R16.64] ;  /* 0x0000000610297981 */ /* 0x000324000c1e1500 */
[----:B------:R-:W-:Y:S01]  /*0510*/  IMAD R30, R7, 0x2, R18 ;  /* 0x00000002071e7824 */ /* 0x000fe200078e0212 */
[----:B------:R-:W-:-:S02]  /*0520*/  LEA.HI.X.SX32 R25, R28, R4, 0x1, P1 ;  /* 0x000000041c197211 */ /* 0x000fc400008f0eff */
[CC--:B0-----:R-:W-:Y:S01]  /*0530*/  LEA R20, P0, R26.reuse, R5.reuse, 0x1 ;  /* 0x000000051a147211 */ /* 0x0c1fe200078008ff */
[C---:B------:R-:W-:Y:S02]  /*0540*/  IMAD R28, R7.reuse, 0x2, R30 ;  /* 0x00000002071c7824 */ /* 0x040fe400078e021e */
[----:B------:R0:W4:Y:S01]  /*0550*/  LDG.E.U16 R43, [R24.64] ;  /* 0x00000006182b7981 */ /* 0x000122000c1e1500 */
[----:B------:R-:W-:Y:S02]  /*0560*/  LEA.HI.X.SX32 R21, R26, R4, 0x1, P0 ;  /* 0x000000041a157211 */ /* 0x000fe400000f0eff */
[C---:B-1----:R-:W-:Y:S02]  /*0570*/  LEA R12, P0, R18.reuse, R5, 0x1 ;  /* 0x00000005120c7211 */ /* 0x042fe400078008ff */
[----:B------:R-:W-:Y:S01]  /*0580*/  LEA R26, R7, R28, 0x1 ;  /* 0x0000001c071a7211 */ /* 0x000fe200078e08ff */
[----:B------:R1:W4:Y:S01]  /*0590*/  LDG.E.U16 R42, [R20.64] ;  /* 0x00000006142a7981 */ /* 0x000322000c1e1500 */
[----:B------:R-:W-:-:S03]  /*05a0*/  LEA.HI.X.SX32 R13, R18, R4, 0x1, P0 ;  /* 0x00000004120d7211 */ /* 0x000fc600000f0eff */
[C---:B------:R-:W-:Y:S01]  /*05b0*/  IMAD R18, R7.reuse, 0x2, R26 ;  /* 0x0000000207127824 */ /* 0x040fe200078e021a */
[CC--:B------:R-:W-:Y:S01]  /*05c0*/  LEA R14, P0, R30.reuse, R5.reuse, 0x1 ;  /* 0x000000051e0e7211 */ /* 0x0c0fe200078008ff */
[----:B------:R0:W4:Y:S02]  /*05d0*/  LDG.E.U16 R44, [R12.64] ;  /* 0x000000060c2c7981 */ /* 0x000124000c1e1500 */
[C---:B------:R-:W-:Y:S01]  /*05e0*/  IMAD R32, R7.reuse, 0x2, R18 ;  /* 0x0000000207207824 */ /* 0x040fe200078e0212 */
[-C--:B------:R-:W-:Y:S02]  /*05f0*/  LEA.HI.X.SX32 R15, R30, R4.reuse, 0x1, P0 ;  /* 0x000000041e0f7211 */ /* 0x080fe400000f0eff */
[-C--:B------:R-:W-:Y:S01]  /*0600*/  LEA R22, P1, R26, R5.reuse, 0x1 ;  /* 0x000000051a167211 */ /* 0x080fe200078208ff */
[----:B------:R-:W-:Y:S01]  /*0610*/  IMAD R30, R7, 0x2, R32 ;  /* 0x00000002071e7824 */ /* 0x000fe200078e0220 */
[----:B------:R-:W-:Y:S01]  /*0620*/  LEA R16, P0, R18, R5, 0x1 ;  /* 0x0000000512107211 */ /* 0x000fe200078008ff */
[----:B------:R0:W4:Y:S01]  /*0630*/  LDG.E.U16 R45, [R14.64] ;  /* 0x000000060e2d7981 */ /* 0x000122000c1e1500 */
[----:B------:R-:W-:-:S02]  /*0640*/  LEA.HI.X.SX32 R23, R26, R4, 0x1, P1 ;  /* 0x000000041a177211 */ /* 0x000fc400008f0eff */
[C---:B------:R-:W-:Y:S02]  /*0650*/  LEA R26, R7.reuse, R30, 0x1 ;  /* 0x0000001e071a7211 */ /* 0x040fe400078e08ff */
[-C--:B------:R-:W-:Y:S01]  /*0660*/  LEA.HI.X.SX32 R17, R18, R4.reuse, 0x1, P0 ;  /* 0x0000000412117211 */ /* 0x080fe200000f0eff */
[----:B------:R0:W4:Y:S02]  /*0670*/  LDG.E.U16 R46, [R22.64] ;  /* 0x00000006162e7981 */ /* 0x000124000c1e1500 */
[C---:B------:R-:W-:Y:S01]  /*0680*/  IMAD R18, R7.reuse, 0x2, R26 ;  /* 0x0000000207127824 */ /* 0x040fe200078e021a */
[C---:B-1----:R-:W-:Y:S01]  /*0690*/  LEA R20, P0, R32.reuse, R5, 0x1 ;  /* 0x0000000520147211 */ /* 0x042fe200078008ff */
[----:B------:R1:W4:Y:S02]  /*06a0*/  LDG.E.U16 R47, [R16.64] ;  /* 0x00000006102f7981 */ /* 0x000324000c1e1500 */
[----:B0-----:R-:W-:Y:S01]  /*06b0*/  IMAD R12, R7, 0x2, R18 ;  /* 0x00000002070c7824 */ /* 0x001fe200078e0212 */
[----:B------:R-:W-:-:S03]  /*06c0*/  LEA.HI.X.SX32 R21, R32, R4, 0x1, P0 ;  /* 0x0000000420157211 */ /* 0x000fc600000f0eff */
[C---:B------:R-:W-:Y:S01]  /*06d0*/  IMAD R32, R7.reuse, 0x2, R12 ;  /* 0x0000000207207824 */ /* 0x040fe200078e020c */
[CC--:B------:R-:W-:Y:S01]  /*06e0*/  LEA R14, P0, R18.reuse, R5.reuse, 0x1 ;  /* 0x00000005120e7211 */ /* 0x0c0fe200078008ff */
[----:B------:R0:W4:Y:S03]  /*06f0*/  LDG.E.U16 R48, [R20.64] ;  /* 0x0000000614307981 */ /* 0x000126000c1e1500 */
[C---:B------:R-:W-:Y:S02]  /*0700*/  LEA R34, R7.reuse, R32, 0x1 ;  /* 0x0000002007227211 */ /* 0x040fe400078e08ff */
[----:B------:R-:W-:Y:S02]  /*0710*/  LEA.HI.X.SX32 R15, R18, R4, 0x1, P0 ;  /* 0x00000004120f7211 */ /* 0x000fe400000f0eff */
[-C--:B------:R-:W-:Y:S01]  /*0720*/  LEA R24, P1, R26, R5.reuse, 0x1 ;  /* 0x000000051a187211 */ /* 0x080fe200078208ff */
[----:B------:R-:W-:Y:S01]  /*0730*/  IMAD R18, R7, 0x2, R34 ;  /* 0x0000000207127824 */ /* 0x000fe200078e0222 */
[----:B------:R-:W-:-:S02]  /*0740*/  LEA R22, P0, R12, R5, 0x1 ;  /* 0x000000050c167211 */ /* 0x000fc400078008ff */
[-C--:B------:R-:W-:Y:S01]  /*0750*/  LEA.HI.X.SX32 R25, R26, R4.reuse, 0x1, P1 ;  /* 0x000000041a197211 */ /* 0x080fe200008f0eff */
[C---:B-1----:R-:W-:Y:S01]  /*0760*/  IMAD R16, R7.reuse, 0x2, R18 ;  /* 0x0000000207107824 */ /* 0x042fe200078e0212 */
[-C--:B------:R-:W-:Y:S02]  /*0770*/  LEA.HI.X.SX32 R23, R12, R4.reuse, 0x1, P0 ;  /* 0x000000040c177211 */ /* 0x080fe400000f0eff */
[-C--:B------:R-:W-:Y:S01]  /*0780*/  LEA R26, P1, R34, R5.reuse, 0x1 ;  /* 0x00000005221a7211 */ /* 0x080fe200078208ff */
[----:B------:R1:W4:Y:S01]  /*0790*/  LDG.E.U16 R49, [R24.64] ;  /* 0x0000000618317981 */ /* 0x000322000c1e1500 */
[-C--:B0-----:R-:W-:Y:S02]  /*07a0*/  LEA R20, P0, R18, R5.reuse, 0x1 ;  /* 0x0000000512147211 */ /* 0x081fe400078008ff */
[-C--:B------:R-:W-:Y:S01]  /*07b0*/  LEA.HI.X.SX32 R27, R34, R4.reuse, 0x1, P1 ;  /* 0x00000004221b7211 */ /* 0x080fe200008f0eff */
[----:B------:R-:W-:Y:S01]  /*07c0*/  IMAD R7, R7, 0x2, R16 ;  /* 0x0000000207077824 */ /* 0x000fe200078e0210 */
[----:B------:R-:W-:Y:S01]  /*07d0*/  LEA.HI.X.SX32 R21, R18, R4, 0x1, P0 ;  /* 0x0000000412157211 */ /* 0x000fe200000f0eff */
[----:B------:R0:W4:Y:S01]  /*07e0*/  LDG.E.U16 R34, [R14.64] ;  /* 0x000000060e227981 */ /* 0x000122000c1e1500 */
[----:B------:R-:W-:-:S02]  /*07f0*/  LEA R12, P0, R28, R5, 0x1 ;  /* 0x000000051c0c7211 */ /* 0x000fc400078008ff */
[-C--:B-1----:R-:W-:Y:S01]  /*0800*/  LEA R24, P1, R16, R5.reuse, 0x1 ;  /* 0x0000000510187211 */ /* 0x082fe200078208ff */
[----:B------:R1:W4:Y:S01]  /*0810*/  LDG.E.U16 R50, [R26.64] ;  /* 0x000000061a327981 */ /* 0x000322000c1e1500 */
[-C--:B------:R-:W-:Y:S02]  /*0820*/  LEA.HI.X.SX32 R13, R28, R4.reuse, 0x1, P0 ;  /* 0x000000041c0d7211 */ /* 0x080fe400000f0eff */
[-C--:B------:R-:W-:Y:S01]  /*0830*/  LEA.HI.X.SX32 R25, R16, R4.reuse, 0x1, P1 ;  /* 0x0000000410197211 */ /* 0x080fe200008f0eff */
[----:B------:R-:W4:Y:S01]  /*0840*/  LDG.E.U16 R20, [R20.64] ;  /* 0x0000000614147981 */ /* 0x000f22000c1e1500 */
[-C--:B0-----:R-:W-:Y:S02]  /*0850*/  LEA R14, P0, R30, R5.reuse, 0x1 ;  /* 0x000000051e0e7211 */ /* 0x081fe400078008ff */
[----:B------:R-:W-:Y:S01]  /*0860*/  LEA R16, P1, R32, R5, 0x1 ;  /* 0x0000000520107211 */ /* 0x000fe200078208ff */
[----:B------:R-:W4:Y:S01]  /*0870*/  LDG.E.U16 R22, [R22.64] ;  /* 0x0000000616167981 */ /* 0x000f22000c1e1500 */
[----:B------:R-:W-:-:S02]  /*0880*/  LEA.HI.X.SX32 R15, R30, R4, 0x1, P0 ;  /* 0x000000041e0f7211 */ /* 0x000fc400000f0eff */
[----:B------:R-:W-:Y:S01]  /*0890*/  LEA.HI.X.SX32 R17, R32, R4, 0x1, P1 ;  /* 0x0000000420117211 */ /* 0x000fe200008f0eff */
[----:B------:R-:W4:Y:S04]  /*08a0*/  LDG.E.U16 R24, [R24.64] ;  /* 0x0000000618187981 */ /* 0x000f28000c1e1500 */
[----:B------:R-:W4:Y:S04]  /*08b0*/  LDG.E.U16 R12, [R12.64] ;  /* 0x000000060c0c7981 */ /* 0x000f28000c1e1500 */
[----:B------:R-:W4:Y:S04]  /*08c0*/  LDG.E.U16 R14, [R14.64] ;  /* 0x000000060e0e7981 */ /* 0x000f28000c1e1500 */
[----:B------:R-:W4:Y:S01]  /*08d0*/  LDG.E.U16 R16, [R16.64] ;  /* 0x0000000610107981 */ /* 0x000f22000c1e1500 */
[----:B-1----:R-:W-:-:S04]  /*08e0*/  LEA R26, P0, R7, R5, 0x1 ;  /* 0x00000005071a7211 */ /* 0x002fc800078008ff */
[----:B------:R-:W-:-:S05]  /*08f0*/  LEA.HI.X.SX32 R27, R7, R4, 0x1, P0 ;  /* 0x00000004071b7211 */ /* 0x000fca00000f0eff */
[----:B------:R0:W4:Y:S01]  /*0900*/  LDG.E.U16 R7, [R26.64] ;  /* 0x000000061a077981 */ /* 0x000122000c1e1500 */
[----:B------:R-:W-:Y:S02]  /*0910*/  SHF.R.S32.HI R5, RZ, 0x8, R0 ;  /* 0x00000008ff057819 */ /* 0x000fe40000011400 */
[----:B------:R-:W-:Y:S02]  /*0920*/  LOP3.LUT R4, R0, 0xff, RZ, 0xc0, !PT ;  /* 0x000000ff00047812 */ /* 0x000fe400078ec0ff */
[----:B------:R-:W-:Y:S02]  /*0930*/  SGXT R5, R5, 0x1 ;  /* 0x000000010505781a */ /* 0x000fe40000000200 */
[----:B------:R-:W-:-:S04]  /*0940*/  SHF.L.U32 R4, R4, 0x1, RZ ;  /* 0x0000000104047819 */ /* 0x000fc800000006ff */
[----:B------:R-:W-:Y:S01]  /*0950*/  LOP3.LUT R4, R4, 0x210, R5, 0x78, !PT ;  /* 0x0000021004047812 */ /* 0x000fe200078e7805 */
[----:B------:R-:W-:-:S03]  /*0960*/  IMAD.SHL.U32 R3, R3, 0x100, RZ ;  /* 0x0000010003037824 */ /* 0x000fc600078e00ff */
[C---:B------:R-:W-:Y:S02]  /*0970*/  LOP3.LUT R5, R4.reuse, 0x20, RZ, 0x3c, !PT ;  /* 0x0000002004057812 */ /* 0x040fe400078e3cff */
[----:B------:R-:W-:Y:S02]  /*0980*/  LOP3.LUT R18, R4, 0x40, RZ, 0x3c, !PT ;  /* 0x0000004004127812 */ /* 0x000fe400078e3cff */
[C---:B------:R-:W-:Y:S01]  /*0990*/  LOP3.LUT R72, R0.reuse, 0x3, RZ, 0xc0, !PT ;  /* 0x0000000300487812 */ /* 0x040fe200078ec0ff */
[----:B------:R-:W-:Y:S01]  /*09a0*/  IMAD.MOV.U32 R68, RZ, RZ, -0x800000 ;  /* 0xff800000ff447424 */ /* 0x000fe200078e00ff */
[----:B------:R-:W-:Y:S01]  /*09b0*/  MOV R69, 0xff800000 ;  /* 0xff80000000457802 */ /* 0x000fe20000000f00 */
[----:B0-----:R-:W-:Y:S01]  /*09c0*/  CS2R R26, SRZ ;  /* 0x00000000001a7805 */ /* 0x001fe2000001ff00 */
[C---:B------:R-:W-:Y:S02]  /*09d0*/  LOP3.LUT R76, R0.reuse, 0x1ff, RZ, 0xc0, !PT ;  /* 0x000001ff004c7812 */ /* 0x040fe400078ec0ff */
[----:B------:R-:W-:-:S02]  /*09e0*/  LOP3.LUT R75, R0, 0x1e0, RZ, 0xc0, !PT ;  /* 0x000001e0004b7812 */ /* 0x000fc400078ec0ff */
[----:B------:R-:W-:Y:S01]  /*09f0*/  LOP3.LUT R74, R0, 0x1c, RZ, 0xc0, !PT ;  /* 0x0000001c004a7812 */ /* 0x000fe200078ec0ff */
[----:B-----5:R-:W-:Y:S04]  /*0a00*/  STS.U16 [R4], R6 ;  /* 0x0000000604007388 */ /* 0x020fe80000000400 */
[----:B--2---:R0:W-:Y:S02]  /*0a10*/  STS.U16 [R4+0x1000], R11 ;  /* 0x0010000b04007388 */ /* 0x0041e40000000400 */
[----:B0-----:R-:W-:Y:S02]  /*0a20*/  LOP3.LUT R11, R4, 0x60, RZ, 0x3c, !PT ;  /* 0x00000060040b7812 */ /* 0x001fe400078e3cff */
[----:B---3--:R-:W-:Y:S04]  /*0a30*/  STS.U16 [R4+0x2000], R35 ;  /* 0x0020002304007388 */ /* 0x008fe80000000400 */
[----:B----4-:R-:W-:Y:S04]  /*0a40*/  STS.U16 [R4+0x3000], R39 ;  /* 0x0030002704007388 */ /* 0x010fe80000000400 */
[----:B------:R-:W-:Y:S01]  /*0a50*/  STS.U16 [R4+0x4000], R43 ;  /* 0x0040002b04007388 */ /* 0x000fe20000000400 */
[----:B------:R-:W-:-:S03]  /*0a60*/  IMAD.MOV.U32 R6, RZ, RZ, 0x3f800000 ;  /* 0x3f800000ff067424 */ /* 0x000fc600078e00ff */
[----:B------:R-:W-:Y:S04]  /*0a70*/  STS.U16 [R4+0x5000], R46 ;  /* 0x0050002e04007388 */ /* 0x000fe80000000400 */
[----:B------:R-:W-:Y:S04]  /*0a80*/  STS.U16 [R4+0x6000], R49 ;  /* 0x0060003104007388 */ /* 0x000fe80000000400 */
[----:B------:R0:W-:Y:S04]  /*0a90*/  STS.U16 [R4+0x7000], R50 ;  /* 0x0070003204007388 */ /* 0x0001e80000000400 */
[----:B------:R-:W-:Y:S04]  /*0aa0*/  STS.U16 [R5+0x400], R8 ;  /* 0x0004000805007388 */ /* 0x000fe80000000400 */
[----:B------:R-:W-:Y:S04]  /*0ab0*/  STS.U16 [R5+0x1400], R29 ;  /* 0x0014001d05007388 */ /* 0x000fe80000000400 */
[----:B------:R-:W-:Y:S01]  /*0ac0*/  STS.U16 [R5+0x2400], R36 ;  /* 0x0024002405007388 */ /* 0x000fe20000000400 */
[----:B0-----:R-:W-:-:S03]  /*0ad0*/  IADD3 R4, R3, 0x100, RZ ;  /* 0x0000010003047810 */ /* 0x001fc60007ffe0ff */
[----:B------:R-:W-:Y:S04]  /*0ae0*/  STS.U16 [R5+0x3400], R40 ;  /* 0x0034002805007388 */ /* 0x000fe80000000400 */
        /* <DEDUP_REMOVED lines=11> */
[----:B------:R0:W-:Y:S04]  /*0ba0*/  STS.U16 [R18+0x7800], R24 ;  /* 0x0078001812007388 */ /* 0x0001e80000000400 */
[----:B------:R-:W-:Y:S04]  /*0bb0*/  STS.U16 [R11+0xc00], R10 ;  /* 0x000c000a0b007388 */ /* 0x000fe80000000400 */
[----:B------:R-:W-:Y:S04]  /*0bc0*/  STS.U16 [R11+0x4c00], R12 ;  /* 0x004c000c0b007388 */ /* 0x000fe80000000400 */
[----:B------:R-:W-:Y:S04]  /*0bd0*/  STS.U16 [R11+0x5c00], R14 ;  /* 0x005c000e0b007388 */ /* 0x000fe80000000400 */
[----:B------:R-:W-:Y:S01]  /*0be0*/  STS.U16 [R11+0x6c00], R16 ;  /* 0x006c00100b007388 */ /* 0x000fe20000000400 */
[----:B------:R-:W-:Y:S01]  /*0bf0*/  ISETP.GE.AND P0, PT, R4, 0x1, PT ;  /* 0x000000010400780c */ /* 0x000fe20003f06270 */
[----:B0-----:R-:W-:Y:S01]  /*0c00*/  IMAD.MOV.U32 R18, RZ, RZ, 0x3f800000 ;  /* 0x3f800000ff127424 */ /* 0x001fe200078e00ff */
[----:B------:R-:W-:Y:S01]  /*0c10*/  CS2R R24, SRZ ;  /* 0x0000000000187805 */ /* 0x000fe2000001ff00 */
[----:B------:R0:W-:Y:S01]  /*0c20*/  STS.U16 [R11+0x1c00], R33 ;  /* 0x001c00210b007388 */ /* 0x0001e20000000400 */
[----:B------:R-:W-:Y:S01]  /*0c30*/  CS2R R20, SRZ ;  /* 0x0000000000147805 */ /* 0x000fe2000001ff00 */
[----:B------:R-:W-:Y:S01]  /*0c40*/  CS2R R22, SRZ ;  /* 0x0000000000167805 */ /* 0x000fe2000001ff00 */
[----:B------:R-:W-:Y:S01]  /*0c50*/  CS2R R28, SRZ ;  /* 0x00000000001c7805 */ /* 0x000fe2000001ff00 */
[----:B------:R1:W-:Y:S01]  /*0c60*/  STS.U16 [R11+0x2c00], R38 ;  /* 0x002c00260b007388 */ /* 0x0003e20000000400 */
[----:B------:R-:W-:Y:S01]  /*0c70*/  CS2R R30, SRZ ;  /* 0x00000000001e7805 */ /* 0x000fe2000001ff00 */
[----:B------:R-:W-:Y:S01]  /*0c80*/  CS2R R36, SRZ ;  /* 0x0000000000247805 */ /* 0x000fe2000001ff00 */
[----:B------:R-:W-:Y:S01]  /*0c90*/  CS2R R48, SRZ ;  /* 0x0000000000307805 */ /* 0x000fe2000001ff00 */
[----:B------:R2:W-:Y:S01]  /*0ca0*/  STS.U16 [R11+0x3c00], R42 ;  /* 0x003c002a0b007388 */ /* 0x0005e20000000400 */
[----:B------:R-:W-:Y:S01]  /*0cb0*/  CS2R R50, SRZ ;  /* 0x0000000000327805 */ /* 0x000fe2000001ff00 */
[----:B0-----:R-:W-:Y:S01]  /*0cc0*/  CS2R R32, SRZ ;  /* 0x0000000000207805 */ /* 0x001fe2000001ff00 */
[----:B------:R-:W-:Y:S01]  /*0cd0*/  CS2R R34, SRZ ;  /* 0x0000000000227805 */ /* 0x000fe2000001ff00 */
[----:B------:R0:W-:Y:S01]  /*0ce0*/  STS.U16 [R11+0x7c00], R7 ;  /* 0x007c00070b007388 */ /* 0x0001e20000000400 */
[----:B------:R-:W-:Y:S01]  /*0cf0*/  CS2R R40, SRZ ;  /* 0x0000000000287805 */ /* 0x000fe2000001ff00 */
[----:B-1----:R-:W-:Y:S01]  /*0d00*/  CS2R R38, SRZ ;  /* 0x0000000000267805 */ /* 0x002fe2000001ff00 */
[----:B------:R-:W-:Y:S01]  /*0d10*/  CS2R R44, SRZ ;  /* 0x00000000002c7805 */ /* 0x000fe2000001ff00 */
[----:B------:R-:W-:Y:S01]  /*0d20*/  CS2R R46, SRZ ;  /* 0x00000000002e7805 */ /* 0x000fe2000001ff00 */
[----:B------:R-:W-:Y:S01]  /*0d30*/  IMAD.SHL.U32 R8, R72, 0x20, RZ ;  /* 0x0000002048087824 */ /* 0x000fe200078e00ff */
[----:B--2---:R-:W-:Y:S01]  /*0d40*/  CS2R R42, SRZ ;  /* 0x00000000002a7805 */ /* 0x004fe2000001ff00 */
[----:B0-----:R-:W-:Y:S01]  /*0d50*/  IMAD.SHL.U32 R7, R0, 0x2, RZ ;  /* 0x0000000200077824 */ /* 0x001fe200078e00ff */
[----:B------:R-:W-:Y:S05]  /*0d60*/  @!P0 BRA `(.L_x_0) ;  /* 0x0000119000008947 */ /* 0x000fea0003800000 */
[----:B------:R-:W-:Y:S01]  /*0d70*/  SHF.R.U32.HI R9, RZ, 0x1, R75 ;  /* 0x00000001ff097819 */ /* 0x000fe2000001164b */
[----:B------:R-:W-:Y:S01]  /*0d80*/  IMAD.MOV.U32 R78, RZ, RZ, -0x800000 ;  /* 0xff800000ff4e7424 */ /* 0x000fe200078e00ff */
[----:B------:R-:W-:Y:S01]  /*0d90*/  LOP3.LUT R16, R0, 0x7, RZ, 0xc0, !PT ;  /* 0x0000000700107812 */ /* 0x000fe200078ec0ff */
[----:B------:R-:W-:Y:S01]  /*0da0*/  CS2R R24, SRZ ;  /* 0x0000000000187805 */ /* 0x000fe2000001ff00 */
[----:B------:R-:W-:Y:S01]  /*0db0*/  LEA.HI R6, R74, R9, RZ, 0x1e ;  /* 0x000000094a067211 */ /* 0x000fe200078ff0ff */
[----:B------:R-:W-:Y:S01]  /*0dc0*/  CS2R R26, SRZ ;  /* 0x00000000001a7805 */ /* 0x000fe2000001ff00 */
[----:B------:R-:W-:Y:S01]  /*0dd0*/  LOP3.LUT R11, R7, 0x10, RZ, 0xc0, !PT ;  /* 0x00000010070b7812 */ /* 0x000fe200078ec0ff */
[----:B------:R-:W-:Y:S01]  /*0de0*/  IMAD R12, R16, 0x210, RZ ;  /* 0x00000210100c7824 */ /* 0x000fe200078e02ff */
[----:B------:R-:W-:Y:S01]  /*0df0*/  LOP3.LUT R5, R0, 0x1c0, RZ, 0xc0, !PT ;  /* 0x000001c000057812 */ /* 0x000fe200078ec0ff */
[----:B------:R-:W-:Y:S01]  /*0e00*/  IMAD.IADD R9, R3, 0x1, R6 ;  /* 0x0000000103097824 */ /* 0x000fe200078e0206 */
[----:B------:R-:W-:Y:S01]  /*0e10*/  LOP3.LUT R11, R11, 0x1e0, R0, 0xf8, !PT ;  /* 0x000001e00b0b7812 */ /* 0x000fe200078ef800 */
[----:B------:R-:W-:Y:S01]  /*0e20*/  IMAD R3, R2, c[0x0][0x1a0], RZ ;  /* 0x0000680002037a24 */ /* 0x000fe200078e02ff */
[----:B------:R-:W-:Y:S01]  /*0e30*/  LOP3.LUT R6, R0, 0x3f, RZ, 0xc0, !PT ;  /* 0x0000003f00067812 */ /* 0x000fe200078ec0ff */
[----:B------:R-:W-:Y:S01]  /*0e40*/  IMAD R16, R16, 0x90, RZ ;  /* 0x0000009010107824 */ /* 0x000fe200078e02ff */
[----:B------:R-:W-:Y:S01]  /*0e50*/  LOP3.LUT R20, R12, R11, RZ, 0x3c, !PT ;  /* 0x0000000b0c147212 */ /* 0x000fe200078e3cff */
[----:B------:R-:W-:Y:S01]  /*0e60*/  CS2R R28, SRZ ;  /* 0x00000000001c7805 */ /* 0x000fe2000001ff00 */
[----:B------:R-:W-:Y:S01]  /*0e70*/  LOP3.LUT R12, R0, 0xf, RZ, 0xc0, !PT ;  /* 0x0000000f000c7812 */ /* 0x000fe200078ec0ff */
[----:B------:R-:W-:Y:S01]  /*0e80*/  IMAD R11, R6, c[0x0][0x1a8], RZ ;  /* 0x00006a00060b7a24 */ /* 0x000fe200078e02ff */
[----:B------:R-:W-:Y:S01]  /*0e90*/  LOP3.LUT R18, R0, 0x10, RZ, 0xc0, !PT ;  /* 0x0000001000127812 */ /* 0x000fe200078ec0ff */
[----:B------:R-:W-:Y:S01]  /*0ea0*/  IMAD.SHL.U32 R6, R3, 0x2, RZ ;  /* 0x0000000203067824 */ /* 0x000fe200078e00ff */
[----:B------:R-:W-:Y:S01]  /*0eb0*/  SHF.L.U32 R10, R76, 0x1, RZ ;  /* 0x000000014c0a7819 */ /* 0x000fe200000006ff */
[----:B------:R-:W-:Y:S01]  /*0ec0*/  IMAD.SHL.U32 R13, R11, 0x2, RZ ;  /* 0x000000020b0d7824 */ /* 0x000fe200078e00ff */
[----:B------:R-:W-:Y:S01]  /*0ed0*/  SHF.R.U32.HI R5, RZ, 0x2, R5 ;  /* 0x00000002ff057819 */ /* 0x000fe20000011605 */
[----:B------:R-:W-:Y:S01]  /*0ee0*/  IMAD R15, R12, c[0x0][0x1b4], RZ ;  /* 0x00006d000c0f7a24 */ /* 0x000fe200078e02ff */
[----:B------:R-:W-:Y:S01]  /*0ef0*/  SHF.L.U32 R21, R18, 0x8, RZ ;  /* 0x0000000812157819 */ /* 0x000fe200000006ff */
[----:B------:R-:W-:Y:S01]  /*0f00*/  IMAD.HI R3, R3, 0x2, RZ ;  /* 0x0000000203037827 */ /* 0x000fe200078e02ff */
[----:B------:R-:W-:Y:S01]  /*0f10*/  IADD3 R86, P0, P1, R13, c[0x0][0x168], R6 ;  /* 0x00005a000d567a10 */ /* 0x000fe2000791e006 */
[----:B------:R-:W-:Y:S01]  /*0f20*/  CS2R R30, SRZ ;  /* 0x00000000001e7805 */ /* 0x000fe2000001ff00 */
[----:B------:R-:W-:Y:S01]  /*0f30*/  LOP3.LUT R10, R10, R5, RZ, 0x3c, !PT ;  /* 0x000000050a0a7212 */ /* 0x000fe200078e3cff */
[----:B------:R-:W-:Y:S01]  /*0f40*/  IMAD.HI R12, R11, 0x2, RZ ;  /* 0x000000020b0c7827 */ /* 0x000fe200078e02ff */
[----:B------:R-:W-:Y:S01]  /*0f50*/  SHF.R.U32.HI R6, RZ, 0x6, R0 ;  /* 0x00000006ff067819 */ /* 0x000fe20000011600 */
[----:B------:R-:W-:Y:S01]  /*0f60*/  CS2R R36, SRZ ;  /* 0x0000000000247805 */ /* 0x000fe2000001ff00 */
[----:B------:R-:W-:Y:S01]  /*0f70*/  MOV R77, 0xff800000 ;  /* 0xff800000004d7802 */ /* 0x000fe20000000f00 */
[----:B------:R-:W-:Y:S01]  /*0f80*/  IMAD R5, R2, c[0x0][0x1b0], RZ ;  /* 0x00006c0002057a24 */ /* 0x000fe200078e02ff */
[----:B------:R-:W-:Y:S01]  /*0f90*/  SGXT.U32 R6, R6, 0x3 ;  /* 0x000000030606781a */ /* 0x000fe20000000000 */
[----:B------:R-:W-:Y:S01]  /*0fa0*/  IMAD.IADD R11, R21, 0x1, R20 ;  /* 0x00000001150b7824 */ /* 0x000fe200078e0214 */
[----:B------:R-:W-:Y:S01]  /*0fb0*/  IADD3.X R20, R12, c[0x0][0x16c], R3, P0, P1 ;  /* 0x00005b000c147a10 */ /* 0x000fe200007e2403 */
[----:B------:R-:W-:Y:S01]  /*0fc0*/  IMAD.SHL.U32 R14, R5, 0x2, RZ ;  /* 0x00000002050e7824 */ /* 0x000fe200078e00ff */
[----:B------:R-:W-:Y:S01]  /*0fd0*/  SHF.R.U32.HI R3, RZ, 0x4, R0 ;  /* 0x00000004ff037819 */ /* 0x000fe20000011600 */
[----:B------:R-:W-:Y:S01]  /*0fe0*/  IMAD.SHL.U32 R17, R15, 0x2, RZ ;  /* 0x000000020f117824 */ /* 0x000fe200078e00ff */
[----:B------:R-:W-:Y:S01]  /*0ff0*/  MOV R12, c[0x0][0x1a4] ;  /* 0x00006900000c7a02 */ /* 0x000fe20000000f00 */
[----:B------:R-:W-:Y:S01]  /*1000*/  IMAD.HI R13, R5, 0x2, RZ ;  /* 0x00000002050d7827 */ /* 0x000fe200078e02ff */
[----:B------:R-:W-:Y:S01]  /*1010*/  SGXT.U32 R3, R3, 0x5 ;  /* 0x000000050303781a */ /* 0x000fe20000000000 */
[----:B------:R-:W-:Y:S01]  /*1020*/  CS2R R38, SRZ ;  /* 0x0000000000267805 */ /* 0x000fe2000001ff00 */
[----:B------:R-:W-:Y:S01]  /*1030*/  LEA.HI R5, R0, 0x20, RZ, 0x1c ;  /* 0x0000002000057811 */ /* 0x000fe200078fe0ff */
[----:B------:R-:W-:Y:S01]  /*1040*/  IMAD R22, R18, -0xf0, R21 ;  /* 0xffffff1012167824 */ /* 0x000fe200078e0215 */
[----:B------:R-:W-:Y:S01]  /*1050*/  IADD3 R82, P2, P3, R17, c[0x0][0x170], R14 ;  /* 0x00005c0011527a10 */ /* 0x000fe20007b5e00e */
[----:B------:R-:W-:Y:S01]  /*1060*/  IMAD.HI R14, R15, 0x2, RZ ;  /* 0x000000020f0e7827 */ /* 0x000fe200078e02ff */
[--C-:B------:R-:W-:Y:S01]  /*1070*/  SHF.R.S32.HI R17, RZ, 0x2, R0.reuse ;  /* 0x00000002ff117819 */ /* 0x100fe20000011400 */
[----:B------:R-:W-:Y:S01]  /*1080*/  CS2R R48, SRZ ;  /* 0x0000000000307805 */ /* 0x000fe2000001ff00 */
[----:B------:R-:W-:Y:S01]  /*1090*/  CS2R R50, SRZ ;  /* 0x0000000000327805 */ /* 0x000fe2000001ff00 */
[----:B------:R-:W-:Y:S01]  /*10a0*/  IMAD R15, R6, c[0x0][0x1a4], RZ ;  /* 0x00006900060f7a24 */ /* 0x000fe200078e02ff */
[----:B------:R-:W-:Y:S01]  /*10b0*/  IADD3.X R14, R14, c[0x0][0x174], R13, P2, P3 ;  /* 0x00005d000e0e7a10 */ /* 0x000fe200017e640d */
[----:B------:R-:W-:Y:S01]  /*10c0*/  IMAD R6, R3, c[0x0][0x1b8], RZ ;  /* 0x00006e0003067a24 */ /* 0x000fe200078e02ff */
[----:B------:R-:W-:Y:S01]  /*10d0*/  SGXT R17, R17, 0x1 ;  /* 0x000000011111781a */ /* 0x000fe20000000200 */
[----:B------:R-:W-:Y:S01]  /*10e0*/  IMAD R5, R5, c[0x0][0x1b8], RZ ;  /* 0x00006e0005057a24 */ /* 0x000fe200078e02ff */
[----:B------:R-:W-:Y:S01]  /*10f0*/  LEA R88, P0, R15, R86, 0x1 ;  /* 0x000000560f587211 */ /* 0x000fe200078008ff */
[----:B------:R-:W-:Y:S01]  /*1100*/  IMAD R3, R12, 0x8, R15 ;  /* 0x000000080c037824 */ /* 0x000fe200078e020f */
[CC--:B------:R-:W-:Y:S01]  /*1110*/  LEA R84, P2, R6.reuse, R82.reuse, 0x1 ;  /* 0x0000005206547211 */ /* 0x0c0fe200078408ff */
[----:B------:R-:W-:Y:S01]  /*1120*/  CS2R R32, SRZ ;  /* 0x0000000000207805 */ /* 0x000fe2000001ff00 */
[C---:B------:R-:W-:Y:S01]  /*1130*/  LEA R82, P3, R5.reuse, R82, 0x1 ;  /* 0x0000005205527211 */ /* 0x040fe200078608ff */
[----:B------:R-:W-:Y:S01]  /*1140*/  CS2R R34, SRZ ;  /* 0x0000000000227805 */ /* 0x000fe2000001ff00 */
[-C--:B------:R-:W-:Y:S01]  /*1150*/  LEA.HI.X.SX32 R85, R6, R14.reuse, 0x1, P2 ;  /* 0x0000000e06557211 */ /* 0x080fe200010f0eff */
[----:B------:R-:W-:Y:S01]  /*1160*/  IMAD.MOV.U32 R6, RZ, RZ, 0x3f800000 ;  /* 0x3f800000ff067424 */ /* 0x000fe200078e00ff */
[----:B------:R-:W-:Y:S01]  /*1170*/  LEA.HI.X.SX32 R83, R5, R14, 0x1, P3 ;  /* 0x0000000e05537211 */ /* 0x000fe200018f0eff */
[----:B------:R-:W-:Y:S01]  /*1180*/  IMAD.MOV.U32 R5, RZ, RZ, RZ ;  /* 0x000000ffff057224 */ /* 0x000fe200078e00ff */
[----:B------:R-:W-:Y:S01]  /*1190*/  SHF.R.S32.HI R14, RZ, 0x6, R0 ;  /* 0x00000006ff0e7819 */ /* 0x000fe20000011400 */
[----:B------:R-:W-:Y:S01]  /*11a0*/  CS2R R40, SRZ ;  /* 0x0000000000287805 */ /* 0x000fe2000001ff00 */
[----:B------:R-:W-:Y:S01]  /*11b0*/  LOP3.LUT R18, R8, 0x90, R17, 0xf8, !PT ;  /* 0x0000009008127812 */ /* 0x000fe200078ef811 */
[----:B------:R-:W-:Y:S01]  /*11c0*/  CS2R R42, SRZ ;  /* 0x00000000002a7805 */ /* 0x000fe2000001ff00 */
[----:B------:R-:W-:Y:S01]  /*11d0*/  SGXT R14, R14, 0x1 ;  /* 0x000000010e0e781a */ /* 0x000fe20000000200 */
[----:B------:R-:W-:Y:S01]  /*11e0*/  CS2R R44, SRZ ;  /* 0x00000000002c7805 */ /* 0x000fe2000001ff00 */
[--C-:B------:R-:W-:Y:S01]  /*11f0*/  LOP3.LUT R13, R18, 0x10, R7.reuse, 0x78, !PT ;  /* 0x00000010120d7812 */ /* 0x100fe200078e7807 */
[----:B------:R-:W-:Y:S01]  /*1200*/  CS2R R46, SRZ ;  /* 0x00000000002e7805 */ /* 0x000fe2000001ff00 */
[----:B------:R-:W-:Y:S01]  /*1210*/  LEA R86, P1, R3, R86, 0x1 ;  /* 0x0000005603567211 */ /* 0x000fe200078208ff */
[----:B------:R-:W-:Y:S01]  /*1220*/  UMOV UR4, URZ ;  /* 0x0000003f00047c82 */ /* 0x000fe20008000000 */
[-C--:B------:R-:W-:Y:S01]  /*1230*/  LEA.HI.X.SX32 R89, R15, R20.reuse, 0x1, P0 ;  /* 0x000000140f597211 */ /* 0x080fe200000f0eff */
[----:B------:R-:W-:Y:S01]  /*1240*/  IMAD.IADD R13, R13, 0x1, R22 ;  /* 0x000000010d0d7824 */ /* 0x000fe200078e0216 */
[----:B------:R-:W-:Y:S01]  /*1250*/  LOP3.LUT R14, R14, 0x90, RZ, 0xc0, !PT ;  /* 0x000000900e0e7812 */ /* 0x000fe200078ec0ff */
[----:B------:R-:W-:Y:S01]  /*1260*/  CS2R R22, SRZ ;  /* 0x0000000000167805 */ /* 0x000fe2000001ff00 */
[--C-:B------:R-:W-:Y:S01]  /*1270*/  LOP3.LUT R15, R16, 0x30, R7.reuse, 0x78, !PT ;  /* 0x00000030100f7812 */ /* 0x100fe200078e7807 */
[----:B------:R-:W-:Y:S01]  /*1280*/  UMOV UR5, URZ ;  /* 0x0000003f00057c82 */ /* 0x000fe20008000000 */
[----:B------:R-:W-:Y:S01]  /*1290*/  LEA.HI.X.SX32 R87, R3, R20, 0x1, P1 ;  /* 0x0000001403577211 */ /* 0x000fe200008f0eff */
[----:B------:R-:W-:Y:S01]  /*12a0*/  IMAD.MOV.U32 R3, RZ, RZ, RZ ;  /* 0x000000ffff037224 */ /* 0x000fe200078e00ff */
[----:B------:R-:W-:Y:S01]  /*12b0*/  LOP3.LUT R16, R14, 0x37e, R7, 0x78, !PT ;  /* 0x0000037e0e107812 */ /* 0x000fe200078e7807 */
[----:B------:R-:W-:Y:S01]  /*12c0*/  CS2R R20, SRZ ;  /* 0x0000000000147805 */ /* 0x000fe2000001ff00 */
[----:B------:R-:W-:-:S02]  /*12d0*/  MOV R18, 0x3f800000 ;  /* 0x3f80000000127802 */ /* 0x000fc40000000f00 */
[----:B------:R-:W-:Y:S02]  /*12e0*/  IADD3 R17, R9, 0x8, RZ ;  /* 0x0000000809117810 */ /* 0x000fe40007ffe0ff */
[----:B------:R-:W-:Y:S02]  /*12f0*/  LOP3.LUT R14, R15, 0x40, RZ, 0x3c, !PT ;  /* 0x000000400f0e7812 */ /* 0x000fe400078e3cff */
.L_x_1:
[----:B------:R-:W-:-:S04]  /*1300*/  IMAD.WIDE R56, R3, 0x2, R88 ;  /* 0x0000000203387825 */ /* 0x000fc800078e0258 */
[----:B------:R-:W-:Y:S01]  /*1310*/  IMAD.WIDE R64, R3, 0x2, R86 ;  /* 0x0000000203407825 */ /* 0x000fe200078e0256 */
[----:B------:R-:W2:Y:S04]  /*1320*/  LDG.E.U16 R93, [R56.64] ;  /* 0x00000006385d7981 */ /* 0x000ea8000c1e1500 */
[----:B------:R-:W3:Y:S01]  /*1330*/  LDG.E.U16 R95, [R64.64] ;  /* 0x00000006405f7981 */ /* 0x000ee2000c1e1500 */
[----:B------:R-:W-:-:S03]  /*1340*/  IMAD.WIDE R80, R5, 0x2, R82 ;  /* 0x0000000205507825 */ /* 0x000fc600078e0252 */
[----:B------:R-:W-:Y:S01]  /*1350*/  BAR.SYNC.DEFER_BLOCKING 0x0 ;  /* 0x0000000000007b1d */ /* 0x000fe20000010000 */
[----:B------:R-:W-:-:S05]  /*1360*/  IMAD.WIDE R90, R5, 0x2, R84 ;  /* 0x00000002055a7825 */ /* 0x000fca00078e0254 */
[----:B--2---:R-:W-:Y:S04]  /*1370*/  STS.U16 [R10+0x8000], R93 ;  /* 0x0080005d0a007388 */ /* 0x004fe80000000400 */
[----:B---3--:R-:W-:Y:S04]  /*1380*/  STS.U16 [R10+0x8400], R95 ;  /* 0x0084005f0a007388 */ /* 0x008fe80000000400 */
[----:B------:R-:W-:Y:S06]  /*1390*/  BAR.SYNC.DEFER_BLOCKING 0x0 ;  /* 0x0000000000007b1d */ /* 0x000fec0000010000 */
[----:B------:R-:W2:Y:S04]  /*13a0*/  LDG.E.U16 R79, [R90.64] ;  /* 0x000000065a4f7981 */ /* 0x000ea8000c1e1500 */
[----:B------:R-:W3:Y:S04]  /*13b0*/  LDG.E.U16 R81, [R80.64] ;  /* 0x0000000650517981 */ /* 0x000ee8000c1e1500 */
[----:B------:R-:W-:Y:S04]  /*13c0*/  LDSM.16.MT88.4 R60, [R11] ;  /* 0x000000000b3c783b */ /* 0x000fe80000004200 */
[----:B------:R-:W0:Y:S04]  /*13d0*/  LDSM.16.M88.4 R52, [R15+0x8000] ;  /* 0x008000000f34783b */ /* 0x000e280000000200 */
[----:B------:R-:W1:Y:S04]  /*13e0*/  LDSM.16.M88.4 R56, [R15+0x8400] ;  /* 0x008400000f38783b */ /* 0x000e680000000200 */
[----:B------:R-:W4:Y:S01]  /*13f0*/  LDSM.16.MT88.4 R68, [R11+0x2000] ;  /* 0x002000000b44783b */ /* 0x000f220000004200 */
[C---:B0-----:R-:W-:Y:S08]  /*1400*/  HMMA.16816.F32.BF16 R64, R60.reuse, R52, RZ ;  /* 0x000000343c40723c */ /* 0x041ff000000418ff */
[----:B-1----:R-:W-:Y:S11]  /*1410*/  HMMA.16816.F32.BF16 R60, R60, R56, RZ ;  /* 0x000000383c3c723c */ /* 0x002ff600000418ff */
[----:B------:R-:W-:Y:S05]  /*1420*/  @!UPT UIADD3 URZ, URZ, URZ, URZ ;  /* 0x0000003f3f3ff290 */ /* 0x000fea000fffe03f */
[C---:B----4-:R-:W-:Y:S01]  /*1430*/  HMMA.16816.F32.BF16 R52, R68.reuse, R54, R64 ;  /* 0x000000364434723c */ /* 0x050fe20000041840 */
[----:B------:R-:W-:Y:S07]  /*1440*/  LDSM.16.M88.4 R64, [R14+0x8400] ;  /* 0x008400000e40783b */ /* 0x000fee0000000200 */
[----:B------:R-:W-:Y:S01]  /*1450*/  HMMA.16816.F32.BF16 R68, R68, R58, R60 ;  /* 0x0000003a4444723c */ /* 0x000fe2000004183c */
[----:B------:R-:W0:Y:S04]  /*1460*/  LDSM.16.MT88.4 R60, [R11+0x4000] ;  /* 0x004000000b3c783b */ /* 0x000e280000004200 */
[----:B------:R-:W1:Y:S11]  /*1470*/  LDSM.16.M88.4 R56, [R14+0x8000] ;  /* 0x008000000e38783b */ /* 0x000e760000000200 */
[----:B------:R-:W-:Y:S08]  /*1480*/  @!UPT UIADD3 URZ, URZ, URZ, URZ ;  /* 0x0000003f3f3ff290 */ /* 0x000ff0000fffe03f */
[C---:B0-----:R-:W-:Y:S08]  /*1490*/  HMMA.16816.F32.BF16 R68, R60.reuse, R64, R68 ;  /* 0x000000403c44723c */ /* 0x041ff00000041844 */
[----:B-1----:R-:W-:Y:S01]  /*14a0*/  HMMA.16816.F32.BF16 R52, R60, R56, R52 ;  /* 0x000000383c34723c */ /* 0x002fe20000041834 */
[----:B------:R-:W0:Y:S04]  /*14b0*/  LDSM.16.MT88.4 R60, [R11+0x6000] ;  /* 0x006000000b3c783b */ /* 0x000e280000004200 */
[----:B------:R-:W-:Y:S11]  /*14c0*/  BAR.SYNC.DEFER_BLOCKING 0x0 ;  /* 0x0000000000007b1d */ /* 0x000ff60000010000 */
[----:B------:R-:W-:Y:S08]  /*14d0*/  @!UPT UIADD3 URZ, URZ, URZ, URZ ;  /* 0x0000003f3f3ff290 */ /* 0x000ff0000fffe03f */
[C---:B0-----:R-:W-:Y:S08]  /*14e0*/  HMMA.16816.F32.BF16 R52, R60.reuse, R58, R52 ;  /* 0x0000003a3c34723c */ /* 0x041ff00000041834 */
[----:B------:R-:W-:Y:S07]  /*14f0*/  HMMA.16816.F32.BF16 R68, R60, R66, R68 ;  /* 0x000000423c44723c */ /* 0x000fee0000041844 */
[----:B------:R-:W-:-:S04]  /*1500*/  LEA R60, P0, R72, UR4, 0x1 ;  /* 0x00000004483c7c11 */ /* 0x000fc8000f8008ff */
[C---:B------:R-:W-:Y:S01]  /*1510*/  IADD3 R56, P2, R60.reuse, 0x8, RZ ;  /* 0x000000083c387810 */ /* 0x040fe20007f5e0ff */
[----:B------:R-:W-:Y:S01]  /*1520*/  IMAD.X R61, RZ, RZ, UR5, P0 ;  /* 0x00000005ff3d7e24 */ /* 0x000fe200080e06ff */
[----:B------:R-:W-:Y:S02]  /*1530*/  IADD3 R58, P4, R60, 0x9, RZ ;  /* 0x000000093c3a7810 */ /* 0x000fe40007f9e0ff */
[-C--:B------:R-:W-:Y:S01]  /*1540*/  ISETP.GT.U32.AND P1, PT, R56, R9.reuse, PT ;  /* 0x000000093800720c */ /* 0x080fe20003f24070 */
[--C-:B------:R-:W-:Y:S01]  /*1550*/  IMAD.X R56, RZ, RZ, R61.reuse, P2 ;  /* 0x000000ffff387224 */ /* 0x100fe200010e063d */
[CC--:B------:R-:W-:Y:S02]  /*1560*/  ISETP.GT.U32.AND P0, PT, R60.reuse, R9.reuse, PT ;  /* 0x000000093c00720c */ /* 0x0c0fe40003f04070 */
[-C--:B------:R-:W-:Y:S01]  /*1570*/  ISETP.GE.U32.AND P2, PT, R60, R9.reuse, PT ;  /* 0x000000093c00720c */ /* 0x080fe20003f46070 */
[----:B------:R-:W-:Y:S01]  /*1580*/  FMUL R52, R52, c[0x0][0x188] ;  /* 0x0000620034347a20 */ /* 0x000fe20000400000 */
[----:B------:R-:W-:Y:S01]  /*1590*/  ISETP.GT.U32.AND.EX P0, PT, R61, RZ, PT, P0 ;  /* 0x000000ff3d00720c */ /* 0x000fe20003f04100 */
[----:B------:R-:W-:Y:S01]  /*15a0*/  FMUL R53, R53, c[0x0][0x188] ;  /* 0x0000620035357a20 */ /* 0x000fe20000400000 */
[----:B------:R-:W-:Y:S01]  /*15b0*/  ISETP.GE.U32.AND.EX P2, PT, R61, RZ, PT, P2 ;  /* 0x000000ff3d00720c */ /* 0x000fe20003f46120 */
[----:B------:R-:W-:Y:S01]  /*15c0*/  IMAD.X R62, RZ, RZ, R61, P4 ;  /* 0x000000ffff3e7224 */ /* 0x000fe200020e063d */
[----:B------:R-:W-:Y:S01]  /*15d0*/  ISETP.GT.U32.AND P3, PT, R58, R9, PT ;  /* 0x000000093a00720c */ /* 0x000fe20003f64070 */
[----:B------:R-:W-:Y:S01]  /*15e0*/  FMUL R68, R68, c[0x0][0x188] ;  /* 0x0000620044447a20 */ /* 0x000fe20000400000 */
[----:B------:R-:W-:Y:S01]  /*15f0*/  ISETP.GT.U32.AND.EX P1, PT, R56, RZ, PT, P1 ;  /* 0x000000ff3800720c */ /* 0x000fe20003f24110 */
[----:B------:R-:W-:Y:S01]  /*1600*/  FMUL R69, R69, c[0x0][0x188] ;  /* 0x0000620045457a20 */ /* 0x000fe20000400000 */
[----:B------:R-:W-:-:S02]  /*1610*/  FSEL R57, R52, -INF , !P0 ;  /* 0xff80000034397808 */ /* 0x000fc40004000000 */
[----:B------:R-:W-:Y:S02]  /*1620*/  FSEL R53, R53, -INF , !P2 ;  /* 0xff80000035357808 */ /* 0x000fe40005000000 */
[----:B------:R-:W-:Y:S02]  /*1630*/  ISETP.GT.U32.AND.EX P2, PT, R62, RZ, PT, P3 ;  /* 0x000000ff3e00720c */ /* 0x000fe40003f44130 */
[----:B------:R-:W-:Y:S02]  /*1640*/  FSEL R59, R68, -INF , !P1 ;  /* 0xff800000443b7808 */ /* 0x000fe40004800000 */
[----:B------:R-:W-:Y:S02]  /*1650*/  FMNMX R52, R57, R53, !PT ;  /* 0x0000003539347209 */ /* 0x000fe40007800000 */
[----:B------:R-:W-:Y:S02]  /*1660*/  FSEL R69, R69, -INF , !P2 ;  /* 0xff80000045457808 */ /* 0x000fe40005000000 */
[----:B------:R-:W-:-:S02]  /*1670*/  ISETP.GT.U32.AND P1, PT, R60, R17, PT ;  /* 0x000000113c00720c */ /* 0x000fc40003f24070 */
[-C--:B------:R-:W-:Y:S01]  /*1680*/  ISETP.GE.U32.AND P2, PT, R60, R17.reuse, PT ;  /* 0x000000113c00720c */ /* 0x080fe20003f46070 */
[----:B------:R-:W-:Y:S01]  /*1690*/  FMUL R54, R54, c[0x0][0x188] ;  /* 0x0000620036367a20 */ /* 0x000fe20000400000 */
[----:B------:R-:W-:Y:S01]  /*16a0*/  FMNMX R52, R59, R52, !PT ;  /* 0x000000343b347209 */ /* 0x000fe20007800000 */
[----:B------:R-:W-:Y:S01]  /*16b0*/  FMUL R55, R55, c[0x0][0x188] ;  /* 0x0000620037377a20 */ /* 0x000fe20000400000 */
[C---:B------:R-:W-:Y:S02]  /*16c0*/  ISETP.GT.U32.AND.EX P1, PT, R61.reuse, RZ, PT, P1 ;  /* 0x000000ff3d00720c */ /* 0x040fe40003f24110 */
[----:B------:R-:W-:Y:S01]  /*16d0*/  ISETP.GE.U32.AND.EX P2, PT, R61, RZ, PT, P2 ;  /* 0x000000ff3d00720c */ /* 0x000fe20003f46120 */
[----:B------:R-:W-:Y:S01]  /*16e0*/  FMUL R70, R70, c[0x0][0x188] ;  /* 0x0000620046467a20 */ /* 0x000fe20000400000 */
[----:B------:R-:W-:Y:S02]  /*16f0*/  FMNMX R56, R69, R52, !PT ;  /* 0x0000003445387209 */ /* 0x000fe40007800000 */
[----:B------:R-:W-:-:S02]  /*1700*/  ISETP.GT.U32.AND P3, PT, R58, R17, PT ;  /* 0x000000113a00720c */ /* 0x000fc40003f64070 */
[----:B------:R-:W-:Y:S02]  /*1710*/  FSEL R54, R54, -INF , !P1 ;  /* 0xff80000036367808 */ /* 0x000fe40004800000 */
[----:B------:R-:W-:Y:S01]  /*1720*/  FSEL R55, R55, -INF , !P2 ;  /* 0xff80000037377808 */ /* 0x000fe20005000000 */
[----:B------:R-:W0:Y:S01]  /*1730*/  SHFL.BFLY PT, R63, R56, 0x2, 0x1f ;  /* 0x0c401f00383f7f89 */ /* 0x000e2200000e0000 */
[----:B------:R-:W-:Y:S01]  /*1740*/  FMUL R71, R71, c[0x0][0x188] ;  /* 0x0000620047477a20 */ /* 0x000fe20000400000 */
[----:B------:R-:W-:Y:S02]  /*1750*/  ISETP.GT.U32.AND.EX P1, PT, R62, RZ, PT, P3 ;  /* 0x000000ff3e00720c */ /* 0x000fe40003f24130 */
[----:B------:R-:W-:Y:S02]  /*1760*/  FSEL R70, R70, -INF , !P0 ;  /* 0xff80000046467808 */ /* 0x000fe40004000000 */
[----:B------:R-:W-:Y:S02]  /*1770*/  FMNMX R61, R54, R55, !PT ;  /* 0x00000037363d7209 */ /* 0x000fe40007800000 */
[----:B------:R-:W-:-:S02]  /*1780*/  FSEL R52, R71, -INF , !P1 ;  /* 0xff80000047347808 */ /* 0x000fc40004800000 */
[----:B------:R-:W-:-:S04]  /*1790*/  FMNMX R61, R70, R61, !PT ;  /* 0x0000003d463d7209 */ /* 0x000fc80007800000 */
[----:B------:R-:W-:-:S05]  /*17a0*/  FMNMX R61, R52, R61, !PT ;  /* 0x0000003d343d7209 */ /* 0x000fca0007800000 */
[----:B------:R-:W1:Y:S01]  /*17b0*/  SHFL.BFLY PT, R58, R61, 0x2, 0x1f ;  /* 0x0c401f003d3a7f89 */ /* 0x000e6200000e0000 */
[----:B0-----:R-:W-:-:S05]  /*17c0*/  FMNMX R63, R56, R63, !PT ;  /* 0x0000003f383f7209 */ /* 0x001fca0007800000 */
[----:B------:R-:W0:Y:S01]  /*17d0*/  SHFL.BFLY PT, R56, R63, 0x1, 0x1f ;  /* 0x0c201f003f387f89 */ /* 0x000e2200000e0000 */
[----:B-1----:R-:W-:-:S05]  /*17e0*/  FMNMX R58, R61, R58, !PT ;  /* 0x0000003a3d3a7209 */ /* 0x002fca0007800000 */
[----:B------:R-:W1:Y:S01]  /*17f0*/  SHFL.BFLY PT, R65, R58, 0x1, 0x1f ;  /* 0x0c201f003a417f89 */ /* 0x000e6200000e0000 */
[----:B0-----:R-:W-:-:S04]  /*1800*/  FMNMX R56, R63, R56, !PT ;  /* 0x000000383f387209 */ /* 0x001fc80007800000 */
[----:B------:R-:W-:-:S05]  /*1810*/  FMNMX R68, R56, R77, !PT ;  /* 0x0000004d38447209 */ /* 0x000fca0007800000 */
[--C-:B------:R-:W-:Y:S01]  /*1820*/  FADD R53, R53, -R68.reuse ;  /* 0x8000004435357221 */ /* 0x100fe20000000000 */
[----:B--2---:R-:W-:Y:S03]  /*1830*/  STS.U16 [R16+0x8000], R79 ;  /* 0x0080004f10007388 */ /* 0x004fe60000000400 */
[----:B------:R-:W-:Y:S01]  /*1840*/  FMUL R60, R53, 1.4426950216293334961 ;  /* 0x3fb8aa3b353c7820 */ /* 0x000fe20000400000 */
[----:B---3--:R-:W-:Y:S01]  /*1850*/  STS.U16 [R16+0x8400], R81 ;  /* 0x0084005110007388 */ /* 0x008fe20000000400 */
[----:B------:R-:W-:Y:S01]  /*1860*/  FADD R56, R69, -R68 ;  /* 0x8000004445387221 */ /* 0x000fe20000000000 */
[----:B-1----:R-:W-:-:S04]  /*1870*/  FMNMX R53, R58, R65, !PT ;  /* 0x000000413a357209 */ /* 0x002fc80007800000 */
[----:B------:R-:W-:Y:S01]  /*1880*/  FMNMX R69, R53, R78, !PT ;  /* 0x0000004e35457209 */ /* 0x000fe20007800000 */
[----:B------:R-:W-:-:S04]  /*1890*/  FADD R53, -R68, R77 ;  /* 0x0000004d44357221 */ /* 0x000fc80000000100 */
[----:B------:R-:W-:Y:S02]  /*18a0*/  FMUL R53, R53, 1.4426950216293334961 ;  /* 0x3fb8aa3b35357820 */ /* 0x000fe40000400000 */
[--C-:B------:R-:W-:Y:S02]  /*18b0*/  FADD R54, R54, -R69.reuse ;  /* 0x8000004536367221 */ /* 0x100fe40000000000 */
[----:B------:R0:W-:Y:S01]  /*18c0*/  MUFU.EX2 R71, R53 ;  /* 0x0000003500477308 */ /* 0x0001e20000000800 */
[----:B------:R-:W-:Y:S02]  /*18d0*/  FADD R55, R55, -R69 ;  /* 0x8000004537377221 */ /* 0x000fe40000000000 */
[--C-:B------:R-:W-:Y:S02]  /*18e0*/  FADD R57, R57, -R68.reuse ;  /* 0x8000004439397221 */ /* 0x100fe40000000000 */
[----:B------:R-:W-:Y:S02]  /*18f0*/  FADD R59, R59, -R68 ;  /* 0x800000443b3b7221 */ /* 0x000fe40000000000 */
[----:B0-----:R-:W-:-:S02]  /*1900*/  FADD R53, -R69, R78 ;  /* 0x0000004e45357221 */ /* 0x001fc40000000100 */
[----:B------:R-:W-:Y:S02]  /*1910*/  FMUL R54, R54, 1.4426950216293334961 ;  /* 0x3fb8aa3b36367820 */ /* 0x000fe40000400000 */
[----:B------:R-:W-:Y:S02]  /*1920*/  FMUL R55, R55, 1.4426950216293334961 ;  /* 0x3fb8aa3b37377820 */ /* 0x000fe40000400000 */
[----:B------:R-:W-:Y:S02]  /*1930*/  FMUL R53, R53, 1.4426950216293334961 ;  /* 0x3fb8aa3b35357820 */ /* 0x000fe40000400000 */
[----:B------:R-:W-:Y:S02]  /*1940*/  FADD R52, R52, -R69 ;  /* 0x8000004534347221 */ /* 0x000fe40000000000 */
[----:B------:R-:W-:Y:S02]  /*1950*/  FMUL R57, R57, 1.4426950216293334961 ;  /* 0x3fb8aa3b39397820 */ /* 0x000fe40000400000 */
[----:B------:R-:W-:-:S02]  /*1960*/  FMUL R59, R59, 1.4426950216293334961 ;  /* 0x3fb8aa3b3b3b7820 */ /* 0x000fc40000400000 */
[----:B------:R-:W-:Y:S01]  /*1970*/  FMUL R56, R56, 1.4426950216293334961 ;  /* 0x3fb8aa3b38387820 */ /* 0x000fe20000400000 */
[----:B------:R-:W-:Y:S01]  /*1980*/  MUFU.EX2 R80, R54 ;  /* 0x0000003600507308 */ /* 0x000fe20000000800 */
[----:B------:R-:W-:-:S07]  /*1990*/  FMUL R67, R52, 1.4426950216293334961 ;  /* 0x3fb8aa3b34437820 */ /* 0x000fce0000400000 */
[----:B------:R-:W0:Y:S08]  /*19a0*/  MUFU.EX2 R93, R55 ;  /* 0x00000037005d7308 */ /* 0x000e300000000800 */
[----:B------:R1:W-:Y:S01]  /*19b0*/  MUFU.EX2 R77, R53 ;  /* 0x00000035004d7308 */ /* 0x0003e20000000800 */
[----:B------:R-:W-:Y:S07]  /*19c0*/  BAR.SYNC.DEFER_BLOCKING 0x0 ;  /* 0x0000000000007b1d */ /* 0x000fee0000010000 */
[----:B------:R-:W-:Y:S01]  /*19d0*/  MUFU.EX2 R64, R57 ;  /* 0x0000003900407308 */ /* 0x000fe20000000800 */
[----:B------:R-:W-:-:S07]  /*19e0*/  FADD R70, R70, -R69 ;  /* 0x8000004546467221 */ /* 0x000fce0000000000 */
[----:B------:R-:W-:Y:S08]  /*19f0*/  MUFU.EX2 R65, R59 ;  /* 0x0000003b00417308 */ /* 0x000ff00000000800 */
[----:B------:R2:W-:Y:S01]  /*1a00*/  MUFU.EX2 R66, R56 ;  /* 0x0000003800427308 */ /* 0x0005e20000000800 */
[----:B-1----:R-:W1:Y:S04]  /*1a10*/  LDSM.16.M88.4 R52, [R13+0x8200] ;  /* 0x008200000d34783b */ /* 0x002e680000000200 */
[----:B--2---:R-:W2:Y:S01]  /*1a20*/  LDSM.16.M88.4 R56, [R13+0x8000] ;  /* 0x008000000d38783b */ /* 0x004ea20000000200 */
[----:B------:R-:W-:-:S02]  /*1a30*/  FMUL R70, R70, 1.4426950216293334961 ;  /* 0x3fb8aa3b46467820 */ /* 0x000fc40000400000 */
[----:B------:R-:W3:Y:S08]  /*1a40*/  MUFU.EX2 R91, R60 ;  /* 0x0000003c005b7308 */ /* 0x000ef00000000800 */
[----:B------:R-:W-:Y:S08]  /*1a50*/  MUFU.EX2 R70, R70 ;  /* 0x0000004600467308 */ /* 0x000ff00000000800 */
[----:B------:R-:W4:Y:S01]  /*1a60*/  MUFU.EX2 R67, R67 ;  /* 0x0000004300437308 */ /* 0x000f220000000800 */
[----:B0-----:R-:W-:Y:S01]  /*1a70*/  F2FP.BF16.PACK_AB R61, R93, R80 ;  /* 0x000000505d3d723e */ /* 0x001fe200000010ff */
[----:B------:R-:W-:Y:S01]  /*1a80*/  FADD R93, R80, R93 ;  /* 0x0000005d505d7221 */ /* 0x000fe20000000000 */
[----:B---3--:R-:W-:Y:S01]  /*1a90*/  F2FP.BF16.PACK_AB R60, R91, R64 ;  /* 0x000000405b3c723e */ /* 0x008fe200000010ff */
[----:B------:R-:W-:Y:S01]  /*1aa0*/  FADD R64, R64, R91 ;  /* 0x0000005b40407221 */ /* 0x000fe20000000000 */
[----:B------:R-:W-:Y:S01]  /*1ab0*/  F2FP.BF16.PACK_AB R62, R66, R65 ;  /* 0x00000041423e723e */ /* 0x000fe200000010ff */
[----:B------:R-:W-:-:S02]  /*1ac0*/  FMUL R28, R71, R28 ;  /* 0x0000001c471c7220 */ /* 0x000fc40000400000 */
[----:B------:R-:W-:Y:S02]  /*1ad0*/  FMUL R29, R71, R29 ;  /* 0x0000001d471d7220 */ /* 0x000fe40000400000 */
[C---:B------:R-:W-:Y:S02]  /*1ae0*/  FMUL R30, R77.reuse, R30 ;  /* 0x0000001e4d1e7220 */ /* 0x040fe40000400000 */
[----:B------:R-:W-:Y:S02]  /*1af0*/  FMUL R31, R77, R31 ;  /* 0x0000001f4d1f7220 */ /* 0x000fe40000400000 */
[----:B------:R-:W-:Y:S01]  /*1b00*/  FMUL R24, R71, R24 ;  /* 0x0000001847187220 */ /* 0x000fe20000400000 */
[----:B----4-:R-:W-:Y:S01]  /*1b10*/  F2FP.BF16.PACK_AB R63, R67, R70 ;  /* 0x00000046433f723e */ /* 0x010fe200000010ff */
[----:B------:R-:W-:Y:S02]  /*1b20*/  FMUL R25, R71, R25 ;  /* 0x0000001947197220 */ /* 0x000fe40000400000 */
[----:B------:R-:W-:-:S02]  /*1b30*/  FMUL R26, R77, R26 ;  /* 0x0000001a4d1a7220 */ /* 0x000fc40000400000 */
[----:B------:R-:W-:Y:S02]  /*1b40*/  FMUL R27, R77, R27 ;  /* 0x0000001b4d1b7220 */ /* 0x000fe40000400000 */
[C---:B------:R-:W-:Y:S02]  /*1b50*/  FMUL R20, R71.reuse, R20 ;  /* 0x0000001447147220 */ /* 0x040fe40000400000 */
[----:B------:R-:W-:Y:S02]  /*1b60*/  FMUL R21, R71, R21 ;  /* 0x0000001547157220 */ /* 0x000fe40000400000 */
[C---:B------:R-:W-:Y:S02]  /*1b70*/  FMUL R22, R77.reuse, R22 ;  /* 0x000000164d167220 */ /* 0x040fe40000400000 */
[----:B------:R-:W-:Y:S02]  /*1b80*/  FMUL R23, R77, R23 ;  /* 0x000000174d177220 */ /* 0x000fe40000400000 */
[----:B------:R-:W-:-:S02]  /*1b90*/  FADD R70, R70, R93 ;  /* 0x0000005d46467221 */ /* 0x000fc40000000000 */
[----:B------:R-:W-:Y:S02]  /*1ba0*/  FADD R65, R65, R64 ;  /* 0x0000004041417221 */ /* 0x000fe40000000000 */
[C---:B------:R-:W-:Y:S02]  /*1bb0*/  FMUL R36, R71.reuse, R36 ;  /* 0x0000002447247220 */ /* 0x040fe40000400000 */
[----:B------:R-:W-:Y:S02]  /*1bc0*/  FMUL R37, R71, R37 ;  /* 0x0000002547257220 */ /* 0x000fe40000400000 */
[C---:B------:R-:W-:Y:S02]  /*1bd0*/  FMUL R38, R77.reuse, R38 ;  /* 0x000000264d267220 */ /* 0x040fe40000400000 */
[----:B------:R-:W-:Y:S01]  /*1be0*/  FMUL R39, R77, R39 ;  /* 0x000000274d277220 */ /* 0x000fe20000400000 */
[----:B-1----:R-:W-:Y:S01]  /*1bf0*/  HMMA.16816.F32.BF16 R28, R60, R52, R28 ;  /* 0x000000343c1c723c */ /* 0x002fe2000004181c */
[----:B------:R-:W-:-:S06]  /*1c00*/  FADD R70, R67, R70 ;  /* 0x0000004643467221 */ /* 0x000fcc0000000000 */
[----:B------:R-:W-:Y:S01]  /*1c10*/  FADD R52, R66, R65 ;  /* 0x0000004142347221 */ /* 0x000fe20000000000 */
[C---:B--2---:R-:W-:Y:S01]  /*1c20*/  HMMA.16816.F32.BF16 R24, R60.reuse, R56, R24 ;  /* 0x000000383c18723c */ /* 0x044fe20000041818 */
[----:B------:R-:W-:Y:S07]  /*1c30*/  LDSM.16.M88.4 R64, [R13+0x8600] ;  /* 0x008600000d40783b */ /* 0x000fee0000000200 */
[C---:B------:R-:W-:Y:S01]  /*1c40*/  HMMA.16816.F32.BF16 R20, R60.reuse, R58, R20 ;  /* 0x0000003a3c14723c */ /* 0x040fe20000041814 */
[----:B------:R-:W-:Y:S04]  /*1c50*/  LDSM.16.M88.4 R56, [R13+0x8400] ;  /* 0x008400000d38783b */ /* 0x000fe80000000200 */
[----:B------:R-:W0:Y:S03]  /*1c60*/  SHFL.BFLY PT, R53, R52, 0x2, 0x1f ;  /* 0x0c401f0034357f89 */ /* 0x000e2600000e0000 */
[----:B------:R-:W-:Y:S01]  /*1c70*/  HMMA.16816.F32.BF16 R36, R60, R54, R36 ;  /* 0x000000363c24723c */ /* 0x000fe20000041824 */
[----:B------:R-:W1:Y:S01]  /*1c80*/  SHFL.BFLY PT, R55, R70, 0x2, 0x1f ;  /* 0x0c401f0046377f89 */ /* 0x000e6200000e0000 */
[----:B------:R-:W-:Y:S01]  /*1c90*/  UIADD3 UR4, UP0, UR4, 0x10, URZ ;  /* 0x0000001004047890 */ /* 0x000fe2000ff1e03f */
[----:B------:R-:W-:-:S02]  /*1ca0*/  FMUL R48, R71, R48 ;  /* 0x0000003047307220 */ /* 0x000fc40000400000 */
[----:B------:R-:W-:Y:S02]  /*1cb0*/  FMUL R49, R71, R49 ;  /* 0x0000003147317220 */ /* 0x000fe40000400000 */
[C---:B------:R-:W-:Y:S02]  /*1cc0*/  FMUL R50, R77.reuse, R50 ;  /* 0x000000324d327220 */ /* 0x040fe40000400000 */
[----:B------:R-:W-:Y:S01]  /*1cd0*/  FMUL R51, R77, R51 ;  /* 0x000000334d337220 */ /* 0x000fe20000400000 */
[----:B------:R-:W-:Y:S01]  /*1ce0*/  UIADD3.X UR5, URZ, UR5, URZ, UP0, !UPT ;  /* 0x000000053f057290 */ /* 0x000fe200087fe43f */
[----:B0-----:R-:W-:Y:S02]  /*1cf0*/  FADD R53, R52, R53 ;  /* 0x0000003534357221 */ /* 0x001fe40000000000 */
[----:B-1----:R-:W-:-:S03]  /*1d00*/  FADD R55, R70, R55 ;  /* 0x0000003746377221 */ /* 0x002fc60000000000 */
[----:B------:R-:W-:Y:S04]  /*1d10*/  SHFL.BFLY PT, R52, R53, 0x1, 0x1f ;  /* 0x0c201f0035347f89 */ /* 0x000fe800000e0000 */
[----:B------:R-:W0:Y:S01]  /*1d20*/  SHFL.BFLY PT, R54, R55, 0x1, 0x1f ;  /* 0x0c201f0037367f89 */ /* 0x000e2200000e0000 */
[----:B------:R-:W-:Y:S01]  /*1d30*/  ISETP.LE.U32.AND P0, PT, R4, UR4, PT ;  /* 0x0000000404007c0c */ /* 0x000fe2000bf03070 */
[----:B------:R-:W-:Y:S07]  /*1d40*/  HMMA.16816.F32.BF16 R48, R60, R56, R48 ;  /* 0x000000383c30723c */ /* 0x000fee0000041830 */
[----:B------:R-:W-:-:S05]  /*1d50*/  IMAD.U32 R57, RZ, RZ, UR5 ;  /* 0x00000005ff397e24 */ /* 0x000fca000f8e00ff */
[----:B------:R-:W-:Y:S01]  /*1d60*/  ISETP.GE.U32.AND.EX P0, PT, R57, RZ, PT, P0 ;  /* 0x000000ff3900720c */ /* 0x000fe20003f06100 */
[C---:B------:R-:W-:Y:S02]  /*1d70*/  FMUL R32, R71.reuse, R32 ;  /* 0x0000002047207220 */ /* 0x040fe40000400000 */
[----:B------:R-:W-:Y:S02]  /*1d80*/  FMUL R33, R71, R33 ;  /* 0x0000002147217220 */ /* 0x000fe40000400000 */
[C---:B------:R-:W-:Y:S02]  /*1d90*/  FMUL R34, R77.reuse, R34 ;  /* 0x000000224d227220 */ /* 0x040fe40000400000 */
[----:B------:R-:W-:Y:S02]  /*1da0*/  FMUL R35, R77, R35 ;  /* 0x000000234d237220 */ /* 0x000fe40000400000 */
[C---:B------:R-:W-:Y:S02]  /*1db0*/  FMUL R40, R71.reuse, R40 ;  /* 0x0000002847287220 */ /* 0x040fe40000400000 */
[----:B------:R-:W-:-:S02]  /*1dc0*/  FMUL R41, R71, R41 ;  /* 0x0000002947297220 */ /* 0x000fc40000400000 */
[C---:B------:R-:W-:Y:S02]  /*1dd0*/  FMUL R42, R77.reuse, R42 ;  /* 0x0000002a4d2a7220 */ /* 0x040fe40000400000 */
[----:B------:R-:W-:Y:S02]  /*1de0*/  FMUL R43, R77, R43 ;  /* 0x0000002b4d2b7220 */ /* 0x000fe40000400000 */
[C---:B------:R-:W-:Y:S02]  /*1df0*/  FMUL R44, R71.reuse, R44 ;  /* 0x0000002c472c7220 */ /* 0x040fe40000400000 */
[----:B------:R-:W-:Y:S02]  /*1e00*/  FMUL R45, R71, R45 ;  /* 0x0000002d472d7220 */ /* 0x000fe40000400000 */
[C---:B------:R-:W-:Y:S02]  /*1e10*/  FMUL R46, R77.reuse, R46 ;  /* 0x0000002e4d2e7220 */ /* 0x040fe40000400000 */
[----:B------:R-:W-:Y:S01]  /*1e20*/  FMUL R47, R77, R47 ;  /* 0x0000002f4d2f7220 */ /* 0x000fe20000400000 */
[----:B------:R-:W-:Y:S01]  /*1e30*/  MOV R56, 0x10 ;  /* 0x0000001000387802 */ /* 0x000fe20000000f00 */
[----:B0-----:R-:W-:Y:S01]  /*1e40*/  FADD R54, R55, R54 ;  /* 0x0000003637367221 */ /* 0x001fe20000000000 */
[----:B------:R-:W-:Y:S01]  /*1e50*/  HMMA.16816.F32.BF16 R32, R60, R58, R32 ;  /* 0x0000003a3c20723c */ /* 0x000fe20000041820 */
[----:B------:R-:W-:Y:S01]  /*1e60*/  FADD R52, R53, R52 ;  /* 0x0000003435347221 */ /* 0x000fe20000000000 */
[----:B------:R-:W-:Y:S01]  /*1e70*/  MOV R78, R69 ;  /* 0x00000045004e7202 */ /* 0x000fe20000000f00 */
[----:B------:R-:W-:-:S02]  /*1e80*/  FFMA R18, R77, R18, R54 ;  /* 0x000000124d127223 */ /* 0x000fc40000000036 */
[----:B------:R-:W-:-:S03]  /*1e90*/  IMAD R5, R56, c[0x0][0x1b4], R5 ;  /* 0x00006d0038057a24 */ /* 0x000fc600078e0205 */
[----:B------:R-:W-:Y:S01]  /*1ea0*/  HMMA.16816.F32.BF16 R40, R60, R64, R40 ;  /* 0x000000403c28723c */ /* 0x000fe20000041828 */
[----:B------:R-:W-:Y:S02]  /*1eb0*/  FFMA R6, R71, R6, R52 ;  /* 0x0000000647067223 */ /* 0x000fe40000000034 */
[----:B------:R-:W-:Y:S02]  /*1ec0*/  IMAD R3, R12, 0x10, R3 ;  /* 0x000000100c037824 */ /* 0x000fe400078e0203 */
[----:B------:R-:W-:-:S03]  /*1ed0*/  IMAD.MOV.U32 R77, RZ, RZ, R68 ;  /* 0x000000ffff4d7224 */ /* 0x000fc600078e0044 */
[----:B------:R-:W-:Y:S01]  /*1ee0*/  HMMA.16816.F32.BF16 R44, R60, R66, R44 ;  /* 0x000000423c2c723c */ /* 0x000fe2000004182c */
[----:B------:R-:W-:Y:S07]  /*1ef0*/  @!P0 BRA `(.L_x_1) ;  /* 0xfffff40000008947 */ /* 0x000fee000383ffff */
.L_x_0:
[C---:B------:R-:W-:Y:S01]  /*1f00*/  IMAD.SHL.U32 R4, R0.reuse, 0x8, RZ ;  /* 0x0000000800047824 */ /* 0x040fe200078e00ff */
[C---:B------:R-:W-:Y:S01]  /*1f10*/  SHF.L.U32 R5, R0.reuse, 0x2, RZ ;  /* 0x0000000200057819 */ /* 0x040fe200000006ff */
[----:B------:R-:W-:Y:S01]  /*1f20*/  IMAD.SHL.U32 R3, R0, 0x400, RZ ;  /* 0x0000040000037824 */ /* 0x000fe200078e00ff */
[----:B------:R-:W-:Y:S01]  /*1f30*/  SHF.R.U32.HI R10, RZ, 0x1, R0 ;  /* 0x00000001ff0a7819 */ /* 0x000fe20000011600 */
[----:B------:R-:W-:Y:S01]  /*1f40*/  IMAD.MOV.U32 R59, RZ, RZ, R23 ;  /* 0x000000ffff3b7224 */ /* 0x000fe200078e0017 */
[----:B------:R-:W-:Y:S01]  /*1f50*/  LOP3.LUT R4, R4, 0x38, RZ, 0xc0, !PT ;  /* 0x0000003804047812 */ /* 0x000fe200078ec0ff */
[----:B------:R-:W-:Y:S01]  /*1f60*/  IMAD.MOV.U32 R63, RZ, RZ, R27 ;  /* 0x000000ffff3f7224 */ /* 0x000fe200078e001b */
[----:B------:R-:W-:Y:S01]  /*1f70*/  LOP3.LUT R5, R5, 0x3c0, RZ, 0xc0, !PT ;  /* 0x000003c005057812 */ /* 0x000fe200078ec0ff */
[----:B------:R-:W-:Y:S01]  /*1f80*/  IMAD.MOV.U32 R23, RZ, RZ, R31 ;  /* 0x000000ffff177224 */ /* 0x000fe200078e001f */
[----:B------:R-:W-:Y:S01]  /*1f90*/  LOP3.LUT R10, R10, 0x4, RZ, 0xc0, !PT ;  /* 0x000000040a0a7812 */ /* 0x000fe200078ec0ff */
[----:B------:R-:W-:Y:S01]  /*1fa0*/  IMAD.MOV.U32 R17, RZ, RZ, R42 ;  /* 0x000000ffff117224 */ /* 0x000fe200078e002a */
[----:B------:R-:W-:Y:S01]  /*1fb0*/  LOP3.LUT R8, R8, 0x6000, R3, 0xf8, !PT ;  /* 0x0000600008087812 */ /* 0x000fe200078ef803 */
[----:B------:R-:W-:Y:S01]  /*1fc0*/  IMAD.MOV.U32 R9, RZ, RZ, R24 ;  /* 0x000000ffff097224 */ /* 0x000fe200078e0018 */
[----:B------:R-:W-:Y:S01]  /*1fd0*/  IADD3 R3, R10, R4, R5 ;  /* 0x000000040a037210 */ /* 0x000fe20007ffe005 */
[----:B------:R-:W-:Y:S01]  /*1fe0*/  IMAD R4, R2, c[0x0][0x1c0], RZ ;  /* 0x0000700002047a24 */ /* 0x000fe200078e02ff */
[----:B------:R-:W-:Y:S01]  /*1ff0*/  LOP3.LUT P0, RZ, R0, 0x100, RZ, 0xc0, !PT ;  /* 0x0000010000ff7812 */ /* 0x000fe2000780c0ff */
[----:B------:R-:W-:Y:S01]  /*2000*/  IMAD R5, R73, c[0x0][0x1c4], RZ ;  /* 0x0000710049057a24 */ /* 0x000fe200078e02ff */
[----:B------:R-:W-:Y:S01]  /*2010*/  FSETP.GT.AND P1, PT, |R18|, 8.50705917302346158658e+37, PT ;  /* 0x7e8000001200780b */ /* 0x000fe20003f24200 */
[----:B------:R-:W-:Y:S01]  /*2020*/  IMAD.SHL.U32 R10, R0, 0x1000, RZ ;  /* 0x00001000000a7824 */ /* 0x000fe200078e00ff */
[----:B------:R-:W-:Y:S01]  /*2030*/  FSETP.GEU.AND P5, PT, |R18|, 1.175494350822287508e-38, PT ;  /* 0x008000001200780b */ /* 0x000fe20003fae200 */
[----:B------:R-:W-:Y:S01]  /*2040*/  IMAD.SHL.U32 R0, R4, 0x2, RZ ;  /* 0x0000000204007824 */ /* 0x000fe200078e00ff */
[----:B------:R-:W-:Y:S01]  /*2050*/  FSETP.GEU.AND P4, PT, R18, 1.175494350822287508e-38, PT ;  /* 0x008000001200780b */ /* 0x000fe20003f8e000 */
[----:B------:R-:W-:Y:S01]  /*2060*/  IMAD.SHL.U32 R11, R5, 0x2, RZ ;  /* 0x00000002050b7824 */ /* 0x000fe200078e00ff */
[----:B------:R-:W-:Y:S01]  /*2070*/  MOV R65, R6 ;  /* 0x0000000600417202 */ /* 0x000fe20000000f00 */
[----:B------:R-:W-:Y:S01]  /*2080*/  IMAD.HI R4, R4, 0x2, RZ ;  /* 0x0000000204047827 */ /* 0x000fe200078e02ff */
[----:B------:R-:W-:Y:S01]  /*2090*/  LOP3.LUT R15, R10, 0x6000, RZ, 0xc0, !PT ;  /* 0x000060000a0f7812 */ /* 0x000fe200078ec0ff */
[----:B------:R-:W-:Y:S01]  /*20a0*/  BAR.SYNC.DEFER_BLOCKING 0x0 ;  /* 0x0000000000007b1d */ /* 0x000fe20000010000 */
[----:B------:R-:W-:Y:S01]  /*20b0*/  IADD3 R0, P2, P3, R11, c[0x0][0x178], R0 ;  /* 0x00005e000b007a10 */ /* 0x000fe20007b5e000 */
[----:B------:R-:W-:Y:S01]  /*20c0*/  IMAD.HI R5, R5, 0x2, RZ ;  /* 0x0000000205057827 */ /* 0x000fe200078e02ff */
[----:B------:R-:W-:-:S02]  /*20d0*/  MOV R61, R21 ;  /* 0x00000015003d7202 */ /* 0x000fc40000000f00 */
[----:B------:R-:W-:Y:S01]  /*20e0*/  MOV R55, R37 ;  /* 0x0000002500377202 */ /* 0x000fe20000000f00 */
[----:B------:R-:W-:Y:S01]  /*20f0*/  @P1 FMUL R47, R47, 0.25 ;  /* 0x3e8000002f2f1820 */ /* 0x000fe20000400000 */
[----:B------:R-:W-:Y:S01]  /*2100*/  IADD3.X R4, R5, c[0x0][0x17c], R4, P2, P3 ;  /* 0x00005f0005047a10 */ /* 0x000fe200017e6404 */
[----:B------:R-:W-:Y:S01]  /*2110*/  FMUL R5, R18, 8388608 ;  /* 0x4b00000012057820 */ /* 0x000fe20000400000 */
[C---:B------:R-:W-:Y:S01]  /*2120*/  FSETP.GT.AND P2, PT, |R65|.reuse, 8.50705917302346158658e+37, PT ;  /* 0x7e8000004100780b */ /* 0x040fe20003f44200 */
[----:B------:R-:W-:Y:S01]  /*2130*/  @P1 FMUL R46, R46, 0.25 ;  /* 0x3e8000002e2e1820 */ /* 0x000fe20000400000 */
[----:B------:R-:W-:Y:S01]  /*2140*/  FSETP.GEU.AND P3, PT, R65, 1.175494350822287508e-38, PT ;  /* 0x008000004100780b */ /* 0x000fe20003f6e000 */
[----:B------:R-:W-:Y:S01]  /*2150*/  @P1 FMUL R43, R43, 0.25 ;  /* 0x3e8000002b2b1820 */ /* 0x000fe20000400000 */
[----:B------:R-:W-:Y:S01]  /*2160*/  FSEL R5, R5, R18, !P4 ;  /* 0x0000001205057208 */ /* 0x000fe20006000000 */
[----:B------:R-:W-:Y:S01]  /*2170*/  @P1 FMUL R18, R18, 0.25 ;  /* 0x3e80000012121820 */ /* 0x000fe20000400000 */
[----:B------:R-:W-:Y:S01]  /*2180*/  MOV R21, R41 ;  /* 0x0000002900157202 */ /* 0x000fe20000000f00 */
[----:B------:R-:W-:Y:S01]  /*2190*/  @P1 FMUL R17, R17, 0.25 ;  /* 0x3e80000011111820 */ /* 0x000fe20000400000 */
[----:B------:R-:W-:Y:S01]  /*21a0*/  LOP3.LUT R7, R7, 0x3f8, RZ, 0xc0, !PT ;  /* 0x000003f807077812 */ /* 0x000fe200078ec0ff */
[----:B------:R-:W-:-:S02]  /*21b0*/  @!P5 FMUL R18, R18, 16777216 ;  /* 0x4b8000001212d820 */ /* 0x000fc40000400000 */
[----:B------:R-:W-:Y:S02]  /*21c0*/  @P1 FMUL R35, R35, 0.25 ;  /* 0x3e80000023231820 */ /* 0x000fe40000400000 */
[----:B------:R-:W0:Y:S01]  /*21d0*/  MUFU.RCP R6, R18 ;  /* 0x0000001200067308 */ /* 0x000e220000001000 */
[----:B------:R-:W-:Y:S02]  /*21e0*/  @P1 FMUL R34, R34, 0.25 ;  /* 0x3e80000022221820 */ /* 0x000fe40000400000 */
[----:B------:R-:W-:Y:S02]  /*21f0*/  @P1 FMUL R51, R51, 0.25 ;  /* 0x3e80000033331820 */ /* 0x000fe40000400000 */
[----:B------:R-:W-:Y:S02]  /*2200*/  @P1 FMUL R50, R50, 0.25 ;  /* 0x3e80000032321820 */ /* 0x000fe40000400000 */
[----:B------:R-:W-:Y:S02]  /*2210*/  @P1 FMUL R39, R39, 0.25 ;  /* 0x3e80000027271820 */ /* 0x000fe40000400000 */
[----:B------:R-:W-:-:S02]  /*2220*/  @P1 FMUL R38, R38, 0.25 ;  /* 0x3e80000026261820 */ /* 0x000fc40000400000 */
[----:B------:R-:W-:Y:S02]  /*2230*/  @P1 FMUL R23, R23, 0.25 ;  /* 0x3e80000017171820 */ /* 0x000fe40000400000 */
[----:B------:R-:W-:Y:S02]  /*2240*/  @P1 FMUL R30, R30, 0.25 ;  /* 0x3e8000001e1e1820 */ /* 0x000fe40000400000 */
[----:B------:R-:W-:Y:S02]  /*2250*/  @P1 FMUL R59, R59, 0.25 ;  /* 0x3e8000003b3b1820 */ /* 0x000fe40000400000 */
[----:B------:R-:W-:Y:S02]  /*2260*/  @P1 FMUL R22, R22, 0.25 ;  /* 0x3e80000016161820 */ /* 0x000fe40000400000 */
[----:B------:R-:W-:Y:S02]  /*2270*/  @P1 FMUL R63, R63, 0.25 ;  /* 0x3e8000003f3f1820 */ /* 0x000fe40000400000 */
[----:B------:R-:W-:Y:S01]  /*2280*/  @P1 FMUL R26, R26, 0.25 ;  /* 0x3e8000001a1a1820 */ /* 0x000fe20000400000 */
[C---:B------:R-:W-:Y:S01]  /*2290*/  FSETP.GEU.AND P1, PT, |R65|.reuse, 1.175494350822287508e-38, PT ;  /* 0x008000004100780b */ /* 0x040fe20003f2e200 */
[----:B------:R-:W-:-:S02]  /*22a0*/  FMUL R24, R65, 8388608 ;  /* 0x4b00000041187820 */ /* 0x000fc40000400000 */
[----:B------:R-:W-:Y:S02]  /*22b0*/  IMAD R13, R75, 0x2, R74 ;  /* 0x000000024b0d7824 */ /* 0x000fe400078e024a */
[----:B------:R-:W-:Y:S01]  /*22c0*/  @!P5 FMUL R34, R34, 16777216 ;  /* 0x4b8000002222d820 */ /* 0x000fe20000400000 */
[----:B------:R-:W-:Y:S01]  /*22d0*/  FSEL R24, R24, R65, !P3 ;  /* 0x0000004118187208 */ /* 0x000fe20005800000 */
[----:B------:R-:W-:Y:S01]  /*22e0*/  @P2 FMUL R65, R65, 0.25 ;  /* 0x3e80000041412820 */ /* 0x000fe20000400000 */
[----:B------:R-:W-:Y:S01]  /*22f0*/  SHF.L.U32 R13, R13, 0x2, RZ ;  /* 0x000000020d0d7819 */ /* 0x000fe200000006ff */
[----:B------:R-:W-:Y:S02]  /*2300*/  @!P5 FMUL R43, R43, 16777216 ;  /* 0x4b8000002b2bd820 */ /* 0x000fe40000400000 */
[----:B------:R-:W-:Y:S01]  /*2310*/  @!P5 FMUL R17, R17, 16777216 ;  /* 0x4b8000001111d820 */ /* 0x000fe20000400000 */
[----:B------:R-:W-:Y:S01]  /*2320*/  LOP3.LUT R42, R8, R13, RZ, 0x3c, !PT ;  /* 0x0000000d082a7212 */ /* 0x000fe200078e3cff */
[----:B------:R-:W-:-:S02]  /*2330*/  @!P5 FMUL R39, R39, 16777216 ;  /* 0x4b8000002727d820 */ /* 0x000fc40000400000 */
[----:B------:R-:W-:Y:S02]  /*2340*/  @!P5 FMUL R38, R38, 16777216 ;  /* 0x4b8000002626d820 */ /* 0x000fe40000400000 */
[----:B------:R-:W-:Y:S02]  /*2350*/  @!P5 FMUL R47, R47, 16777216 ;  /* 0x4b8000002f2fd820 */ /* 0x000fe40000400000 */
[----:B------:R-:W-:Y:S02]  /*2360*/  @!P5 FMUL R46, R46, 16777216 ;  /* 0x4b8000002e2ed820 */ /* 0x000fe40000400000 */
[----:B------:R-:W-:Y:S02]  /*2370*/  @!P5 FMUL R35, R35, 16777216 ;  /* 0x4b8000002323d820 */ /* 0x000fe40000400000 */
[----:B------:R-:W-:Y:S02]  /*2380*/  @!P5 FMUL R51, R51, 16777216 ;  /* 0x4b8000003333d820 */ /* 0x000fe40000400000 */
        /* <DEDUP_REMOVED lines=8> */
[----:B------:R-:W-:Y:S02]  /*2410*/  IMAD.MOV.U32 R57, RZ, RZ, R36 ;  /* 0x000000ffff397224 */ /* 0x000fe400078e0024 */
[----:B------:R-:W-:Y:S02]  /*2420*/  IMAD.MOV.U32 R53, RZ, RZ, R49 ;  /* 0x000000ffff357224 */ /* 0x000fe400078e0031 */
[C---:B0-----:R-:W-:Y:S02]  /*2430*/  FMUL R10, R6.reuse, R34 ;  /* 0x00000022060a7220 */ /* 0x041fe40000400000 */
[----:B------:R-:W-:Y:S02]  /*2440*/  IMAD.MOV.U32 R49, RZ, RZ, R32 ;  /* 0x000000ffff317224 */ /* 0x000fe400078e0020 */
[----:B------:R-:W-:-:S02]  /*2450*/  FMUL R18, R6, R43 ;  /* 0x0000002b06127220 */ /* 0x000fc40000400000 */
[C---:B------:R-:W-:Y:S02]  /*2460*/  FMUL R16, R6.reuse, R17 ;  /* 0x0000001106107220 */ /* 0x040fe40000400000 */
[C---:B------:R-:W-:Y:S02]  /*2470*/  FMUL R34, R6.reuse, R39 ;  /* 0x0000002706227220 */ /* 0x040fe40000400000 */
[C---:B------:R-:W-:Y:S02]  /*2480*/  FMUL R36, R6.reuse, R38 ;  /* 0x0000002606247220 */ /* 0x040fe40000400000 */
[C---:B------:R-:W-:Y:S02]  /*2490*/  FMUL R31, R6.reuse, R47 ;  /* 0x0000002f061f7220 */ /* 0x040fe40000400000 */
[C---:B------:R-:W-:Y:S02]  /*24a0*/  FMUL R11, R6.reuse, R46 ;  /* 0x0000002e060b7220 */ /* 0x040fe40000400000 */
[C---:B------:R-:W-:Y:S01]  /*24b0*/  FMUL R27, R6.reuse, R35 ;  /* 0x00000023061b7220 */ /* 0x040fe20000400000 */
[----:B------:R-:W-:Y:S01]  /*24c0*/  F2FP.BF16.PACK_AB R31, R31, R18 ;  /* 0x000000121f1f723e */ /* 0x000fe200000010ff */
[C---:B------:R-:W-:Y:S01]  /*24d0*/  FMUL R32, R6.reuse, R51 ;  /* 0x0000003306207220 */ /* 0x040fe20000400000 */
[----:B------:R-:W-:Y:S01]  /*24e0*/  F2FP.BF16.PACK_AB R11, R11, R16 ;  /* 0x000000100b0b723e */ /* 0x000fe200000010ff */
[C---:B------:R-:W-:Y:S01]  /*24f0*/  FMUL R17, R6.reuse, R50 ;  /* 0x0000003206117220 */ /* 0x040fe20000400000 */
[----:B------:R-:W-:Y:S01]  /*2500*/  IADD3 R16, R5, -0x3f3504f3, RZ ;  /* 0xc0cafb0d05107810 */ /* 0x000fe20007ffe0ff */
[----:B------:R-:W-:-:S02]  /*2510*/  FMUL R37, R6, R23 ;  /* 0x0000001706257220 */ /* 0x000fc40000400000 */
[----:B------:R-:W-:Y:S01]  /*2520*/  FMUL R39, R6, R30 ;  /* 0x0000001e06277220 */ /* 0x000fe20000400000 */
[----:B------:R-:W-:Y:S01]  /*2530*/  F2FP.BF16.PACK_AB R10, R10, R17 ;  /* 0x000000110a0a723e */ /* 0x000fe200000010ff */
[C---:B------:R-:W-:Y:S02]  /*2540*/  FMUL R38, R6.reuse, R59 ;  /* 0x0000003b06267220 */ /* 0x040fe40000400000 */
[C---:B------:R-:W-:Y:S02]  /*2550*/  FMUL R8, R6.reuse, R22 ;  /* 0x0000001606087220 */ /* 0x040fe40000400000 */
[C---:B------:R-:W-:Y:S02]  /*2560*/  FMUL R41, R6.reuse, R63 ;  /* 0x0000003f06297220 */ /* 0x040fe40000400000 */
[----:B------:R-:W-:Y:S02]  /*2570*/  FMUL R43, R6, R26 ;  /* 0x0000001a062b7220 */ /* 0x000fe40000400000 */
[----:B------:R-:W0:Y:S01]  /*2580*/  MUFU.RCP R6, R65 ;  /* 0x0000004100067308 */ /* 0x000e220000001000 */
[----:B------:R-:W-:-:S02]  /*2590*/  @P2 FMUL R21, R21, 0.25 ;  /* 0x3e80000015152820 */ /* 0x000fc40000400000 */
[----:B------:R-:W-:Y:S01]  /*25a0*/  @P2 FMUL R40, R40, 0.25 ;  /* 0x3e80000028282820 */ /* 0x000fe20000400000 */
[----:B------:R-:W-:Y:S01]  /*25b0*/  F2FP.BF16.PACK_AB R8, R8, R43 ;  /* 0x0000002b0808723e */ /* 0x000fe200000010ff */
        /* <DEDUP_REMOVED lines=10> */
[----:B------:R-:W-:-:S02]  /*2660*/  @P2 FMUL R20, R20, 0.25 ;  /* 0x3e80000014142820 */ /* 0x000fc40000400000 */
[----:B------:R-:W-:Y:S02]  /*2670*/  @P2 FMUL R25, R25, 0.25 ;  /* 0x3e80000019192820 */ /* 0x000fe40000400000 */
[----:B------:R-:W-:Y:S02]  /*2680*/  @P2 FMUL R9, R9, 0.25 ;  /* 0x3e80000009092820 */ /* 0x000fe40000400000 */
[----:B------:R-:W-:Y:S01]  /*2690*/  @P2 FMUL R29, R29, 0.25 ;  /* 0x3e8000001d1d2820 */ /* 0x000fe20000400000 */
[----:B------:R-:W-:Y:S01]  /*26a0*/  ISETP.GE.U32.AND P2, PT, R5, 0x7f800000, PT ;  /* 0x7f8000000500780c */ /* 0x000fe20003f46070 */
        /* <DEDUP_REMOVED lines=15> */
[----:B------:R-:W-:Y:S01]  /*27a0*/  @!P1 FMUL R29, R29, 16777216 ;  /* 0x4b8000001d1d9820 */ /* 0x000fe20000400000 */
[----:B------:R-:W-:Y:S01]  /*27b0*/  FSETP.NEU.AND P1, PT, R24, RZ, PT ;  /* 0x000000ff1800720b */ /* 0x000fe20003f2d000 */
[----:B------:R-:W-:Y:S02]  /*27c0*/  IMAD R76, R76, 0x10, R15 ;  /* 0x000000104c4c7824 */ /* 0x000fe400078e020f */
[C---:B0-----:R-:W-:Y:S02]  /*27d0*/  FMUL R26, R6.reuse, R21 ;  /* 0x00000015061a7220 */ /* 0x041fe40000400000 */
[C---:B------:R-:W-:Y:S02]  /*27e0*/  FMUL R30, R6.reuse, R40 ;  /* 0x00000028061e7220 */ /* 0x040fe40000400000 */
[C---:B------:R-:W-:Y:S02]  /*27f0*/  FMUL R22, R6.reuse, R33 ;  /* 0x0000002106167220 */ /* 0x040fe40000400000 */
[----:B------:R-:W-:-:S02]  /*2800*/  FMUL R23, R6, R45 ;  /* 0x0000002d06177220 */ /* 0x000fc40000400000 */
[C---:B------:R-:W-:Y:S02]  /*2810*/  FMUL R15, R6.reuse, R44 ;  /* 0x0000002c060f7220 */ /* 0x040fe40000400000 */
[C---:B------:R-:W-:Y:S01]  /*2820*/  FMUL R14, R6.reuse, R49 ;  /* 0x00000031060e7220 */ /* 0x040fe20000400000 */
[----:B------:R-:W-:Y:S01]  /*2830*/  F2FP.BF16.PACK_AB R23, R23, R26 ;  /* 0x0000001a1717723e */ /* 0x000fe200000010ff */
[----:B------:R-:W-:Y:S01]  /*2840*/  FMUL R33, R6, R53 ;  /* 0x0000003506217220 */ /* 0x000fe20000400000 */
[----:B------:R-:W-:Y:S01]  /*2850*/  LOP3.LUT R26, R16, 0xff800000, RZ, 0xc0, !PT ;  /* 0xff800000101a7812 */ /* 0x000fe200078ec0ff */
[C---:B------:R-:W-:Y:S01]  /*2860*/  FMUL R35, R6.reuse, R48 ;  /* 0x0000003006237220 */ /* 0x040fe20000400000 */
[----:B------:R-:W-:Y:S01]  /*2870*/  F2FP.BF16.PACK_AB R15, R15, R30 ;  /* 0x0000001e0f0f723e */ /* 0x000fe200000010ff */
[C---:B------:R-:W-:Y:S01]  /*2880*/  FMUL R21, R6.reuse, R55 ;  /* 0x0000003706157220 */ /* 0x040fe20000400000 */
[----:B------:R-:W-:Y:S01]  /*2890*/  F2FP.BF16.PACK_AB R30, R27, R32 ;  /* 0x000000201b1e723e */ /* 0x000fe200000010ff */
[C---:B------:R-:W-:Y:S01]  /*28a0*/  FMUL R40, R6.reuse, R61 ;  /* 0x0000003d06287220 */ /* 0x040fe20000400000 */
[----:B------:R-:W-:Y:S01]  /*28b0*/  IADD3 R16, R5, -R26, RZ ;  /* 0x8000001a05107210 */ /* 0x000fe20007ffe0ff */
[----:B------:R-:W-:Y:S01]  /*28c0*/  FMUL R12, R6, R20 ;  /* 0x00000014060c7220 */ /* 0x000fe20000400000 */
[----:B------:R-:W-:Y:S01]  /*28d0*/  F2FP.BF16.PACK_AB R22, R22, R33 ;  /* 0x000000211616723e */ /* 0x000fe200000010ff */
[----:B------:R-:W-:Y:S01]  /*28e0*/  FMUL R9, R6, R9 ;  /* 0x0000000906097220 */ /* 0x000fe20000400000 */
[----:B------:R-:W-:Y:S01]  /*28f0*/  F2FP.BF16.PACK_AB R14, R14, R35 ;  /* 0x000000230e0e723e */ /* 0x000fe200000010ff */
[C---:B------:R-:W-:Y:S01]  /*2900*/  FMUL R25, R6.reuse, R25 ;  /* 0x0000001906197220 */ /* 0x040fe20000400000 */
[----:B------:R-:W-:Y:S01]  /*2910*/  I2F R26, R26 ;  /* 0x0000001a001a7306 */ /* 0x000fe20000201400 */
[----:B------:R-:W-:Y:S01]  /*2920*/  FMUL R13, R6, R57 ;  /* 0x00000039060d7220 */ /* 0x000fe20000400000 */
[----:B------:R-:W-:Y:S01]  /*2930*/  F2FP.BF16.PACK_AB R12, R12, R9 ;  /* 0x000000090c0c723e */ /* 0x000fe200000010ff */
[----:B------:R-:W-:Y:S01]  /*2940*/  FMUL R28, R6, R28 ;  /* 0x0000001c061c7220 */ /* 0x000fe20000400000 */
[----:B------:R-:W-:Y:S01]  /*2950*/  F2FP.BF16.PACK_AB R9, R36, R39 ;  /* 0x000000272409723e */ /* 0x000fe200000010ff */
[----:B------:R-:W-:Y:S01]  /*2960*/  FMUL R6, R6, R29 ;  /* 0x0000001d06067220 */ /* 0x000fe20000400000 */
[----:B------:R-:W-:Y:S01]  /*2970*/  F2FP.BF16.PACK_AB R20, R40, R25 ;  /* 0x000000192814723e */ /* 0x000fe200000010ff */
[----:B------:R-:W-:Y:S01]  /*2980*/  IMAD.MOV.U32 R32, RZ, RZ, 0x3dc6b27f ;  /* 0x3dc6b27fff207424 */ /* 0x000fe200078e00ff */
[----:B------:R-:W-:Y:S01]  /*2990*/  F2FP.BF16.PACK_AB R13, R13, R28 ;  /* 0x0000001c0d0d723e */ /* 0x000fe200000010ff */
[----:B------:R0:W-:Y:S01]  /*29a0*/  STS.128 [R42+0x80], R8 ;  /* 0x000080082a007388 */ /* 0x0001e20000000c00 */
[----:B------:R-:W-:Y:S01]  /*29b0*/  F2FP.BF16.PACK_AB R21, R21, R6 ;  /* 0x000000061515723e */ /* 0x000fe200000010ff */
[----:B------:R-:W-:Y:S01]  /*29c0*/  FADD R27, R16, -1 ;  /* 0xbf800000101b7421 */ /* 0x000fe20000000000 */
[----:B------:R-:W-:Y:S01]  /*29d0*/  IADD3 R6, R24, -0x3f3504f3, RZ ;  /* 0xc0cafb0d18067810 */ /* 0x000fe20007ffe0ff */
[----:B------:R-:W-:Y:S01]  /*29e0*/  IMAD R33, R19, c[0x0][0x1c8], RZ ;  /* 0x0000720013217a24 */ /* 0x000fe200078e02ff */
[----:B------:R-:W-:Y:S01]  /*29f0*/  F2FP.BF16.PACK_AB R28, R38, R41 ;  /* 0x00000029261c723e */ /* 0x000fe200000010ff */
[----:B------:R1:W-:Y:S01]  /*2a00*/  STS.128 [R42+0x1000], R20 ;  /* 0x001000142a007388 */ /* 0x0003e20000000c00 */
[----:B------:R-:W-:-:S02]  /*2a10*/  LOP3.LUT R17, R6, 0xff800000, RZ, 0xc0, !PT ;  /* 0xff80000006117812 */ /* 0x000fc400078ec0ff */
[----:B------:R-:W-:Y:S01]  /*2a20*/  F2FP.BF16.PACK_AB R29, R34, R37 ;  /* 0x00000025221d723e */ /* 0x000fe200000010ff */
[----:B------:R-:W-:Y:S01]  /*2a30*/  STS.128 [R42], R12 ;  /* 0x0000000c2a007388 */ /* 0x000fe20000000c00 */
[----:B------:R-:W-:Y:S01]  /*2a40*/  LOP3.LUT R16, R76, 0x20, RZ, 0x3c, !PT ;  /* 0x000000204c107812 */ /* 0x000fe200078e3cff */
[----:B------:R-:W-:Y:S02]  /*2a50*/  IMAD.IADD R6, R24, 0x1, -R17 ;  /* 0x0000000118067824 */ /* 0x000fe400078e0a11 */
[----:B------:R2:W-:Y:S02]  /*2a60*/  STS.128 [R42+0x1080], R28 ;  /* 0x0010801c2a007388 */ /* 0x0005e40000000c00 */
[----:B------:R-:W-:Y:S01]  /*2a70*/  FADD R25, R6, -1 ;  /* 0xbf80000006197421 */ /* 0x000fe20000000000 */
[----:B0-----:R-:W-:Y:S01]  /*2a80*/  LOP3.LUT R9, R76, 0x40, RZ, 0x3c, !PT ;  /* 0x000000404c097812 */ /* 0x001fe200078e3cff */
[----:B------:R-:W-:Y:S01]  /*2a90*/  IMAD.MOV.U32 R6, RZ, RZ, c[0x0][0x1c8] ;  /* 0x00007200ff067624 */ /* 0x000fe200078e00ff */
[----:B------:R-:W-:Y:S01]  /*2aa0*/  BAR.SYNC.DEFER_BLOCKING 0x0 ;  /* 0x0000000000007b1d */ /* 0x000fe20000010000 */
[----:B------:R-:W-:-:S02]  /*2ab0*/  FFMA.FTZ R8, R25, R32, -0.16845393180847167969 ;  /* 0xbe2c7f3019087423 */ /* 0x000fc40000010020 */
[----:B------:R-:W-:Y:S01]  /*2ac0*/  FFMA.FTZ R10, R27, R32, -0.16845393180847167969 ;  /* 0xbe2c7f301b0a7423 */ /* 0x000fe20000010020 */
[----:B------:R-:W-:Y:S01]  /*2ad0*/  LEA R35, R6, R33, 0x1 ;  /* 0x0000002106237211 */ /* 0x000fe200078e08ff */
[----:B------:R-:W-:Y:S01]  /*2ae0*/  FFMA.FTZ R8, R25, R8, 0.1716887056827545166 ;  /* 0x3e2fcf2a19087423 */ /* 0x000fe20000010008 */
[----:B-1----:R0:W1:Y:S01]  /*2af0*/  I2F R21, R17 ;  /* 0x0000001100157306 */ /* 0x0020620000201400 */
[----:B------:R-:W-:Y:S01]  /*2b00*/  FFMA.FTZ R10, R27, R10, 0.1716887056827545166 ;  /* 0x3e2fcf2a1b0a7423 */ /* 0x000fe2000001000a */
[----:B------:R-:W-:Y:S01]  /*2b10*/  FSEL R20, RZ, -23, P3 ;  /* 0xc1b80000ff147808 */ /* 0x000fe20001800000 */
[C---:B------:R-:W-:Y:S01]  /*2b20*/  FFMA.FTZ R8, R25.reuse, R8, -0.17900948226451873779 ;  /* 0xbe374e4319087423 */ /* 0x040fe20000010008 */
[----:B------:R-:W-:Y:S01]  /*2b30*/  ISETP.GE.U32.AND P3, PT, R24, 0x7f800000, PT ;  /* 0x7f8000001800780c */ /* 0x000fe20003f66070 */
[----:B------:R-:W-:Y:S01]  /*2b40*/  IMAD R37, R6, 0x2, R35 ;  /* 0x0000000206257824 */ /* 0x000fe200078e0223 */
[----:B------:R-:W-:Y:S01]  /*2b50*/  FSEL R23, RZ, -23, P4 ;  /* 0xc1b80000ff177808 */ /* 0x000fe20002000000 */
[----:B------:R-:W-:-:S02]  /*2b60*/  FFMA.FTZ R8, R25, R8, 0.20512372255325317383 ;  /* 0x3e520bf419087423 */ /* 0x000fc40000010008 */
[----:B------:R-:W-:Y:S01]  /*2b70*/  FFMA.FTZ R10, R27, R10, -0.17900948226451873779 ;  /* 0xbe374e431b0a7423 */ /* 0x000fe2000001000a */
[----:B------:R-:W-:Y:S01]  /*2b80*/  LEA R32, P6, R37, R0, 0x1 ;  /* 0x0000000025207211 */ /* 0x000fe200078c08ff */
[----:B------:R-:W-:Y:S02]  /*2b90*/  FFMA.FTZ R8, R25, R8, -0.24046532809734344482 ;  /* 0xbe763c8b19087423 */ /* 0x000fe40000010008 */
[C---:B--2---:R-:W-:Y:S02]  /*2ba0*/  IMAD R29, R6.reuse, 0x2, R37 ;  /* 0x00000002061d7824 */ /* 0x044fe400078e0225 */
[----:B------:R-:W-:Y:S02]  /*2bb0*/  FFMA.FTZ R10, R27, R10, 0.20512372255325317383 ;  /* 0x3e520bf41b0a7423 */ /* 0x000fe4000001000a */
[----:B------:R-:W-:Y:S01]  /*2bc0*/  FFMA.FTZ R8, R25, R8, 0.28857114911079406738 ;  /* 0x3e93bf9919087423 */ /* 0x000fe20000010008 */
[----:B------:R-:W-:Y:S01]  /*2bd0*/  LEA R31, R6, R29, 0x1 ;  /* 0x0000001d061f7211 */ /* 0x000fe200078e08ff */
[----:B------:R-:W-:Y:S01]  /*2be0*/  FFMA.FTZ R10, R27, R10, -0.24046532809734344482 ;  /* 0xbe763c8b1b0a7423 */ /* 0x000fe2000001000a */
[----:B------:R2:W3:Y:S01]  /*2bf0*/  LDS.128 R12, [R76] ;  /* 0x000000004c0c7984 */ /* 0x0004e20000000c00 */
[----:B------:R-:W-:-:S02]  /*2c00*/  FFMA.FTZ R8, R25, R8, -0.36067417263984680176 ;  /* 0xbeb8aa4919087423 */ /* 0x000fc40000010008 */
[----:B------:R-:W-:Y:S01]  /*2c10*/  FFMA.FTZ R10, R27, R10, 0.28857114911079406738 ;  /* 0x3e93bf991b0a7423 */ /* 0x000fe2000001000a */
[----:B0-----:R-:W0:Y:S01]  /*2c20*/  LDS.128 R16, [R16] ;  /* 0x0000000010107984 */ /* 0x001e220000000c00 */
[----:B------:R-:W-:Y:S02]  /*2c30*/  IMAD R39, R6, 0x2, R31 ;  /* 0x0000000206277824 */ /* 0x000fe400078e021f */
[----:B------:R-:W-:Y:S01]  /*2c40*/  FFMA.FTZ R22, R25, R8, 0.48089820146560668945 ;  /* 0x3ef6384a19167423 */ /* 0x000fe20000010008 */
[----:B--2---:R-:W-:Y:S01]  /*2c50*/  LOP3.LUT R76, R76, 0x60, RZ, 0x3c, !PT ;  /* 0x000000604c4c7812 */ /* 0x004fe200078e3cff */
[----:B------:R-:W-:Y:S02]  /*2c60*/  FFMA.FTZ R10, R27, R10, -0.36067417263984680176 ;  /* 0xbeb8aa491b0a7423 */ /* 0x000fe4000001000a */
[----:B------:R-:W-:Y:S02]  /*2c70*/  IMAD R41, R6, 0x2, R39 ;  /* 0x0000000206297824 */ /* 0x000fe400078e0227 */
[----:B------:R-:W-:-:S02]  /*2c80*/  FFMA.FTZ R22, R25, R22, -0.72134751081466674805 ;  /* 0xbf38aa3b19167423 */ /* 0x000fc40000010016 */
[----:B------:R-:W-:Y:S01]  /*2c90*/  FFMA.FTZ R28, R27, R10, 0.48089820146560668945 ;  /* 0x3ef6384a1b1c7423 */ /* 0x000fe2000001000a */
[C---:B------:R-:W-:Y:S01]  /*2ca0*/  LEA R43, R6.reuse, R41, 0x1 ;  /* 0x00000029062b7211 */ /* 0x040fe200078e08ff */
[----:B------:R-:W-:Y:S01]  /*2cb0*/  FMUL R22, R25, R22 ;  /* 0x0000001619167220 */ /* 0x000fe20000400000 */
[----:B------:R-:W2:Y:S01]  /*2cc0*/  LDS.128 R8, [R9] ;  /* 0x0000000009087984 */ /* 0x000ea20000000c00 */
[----:B------:R-:W-:Y:S02]  /*2cd0*/  FFMA.FTZ R28, R27, R28, -0.72134751081466674805 ;  /* 0xbf38aa3b1b1c7423 */ /* 0x000fe4000001001c */
[----:B------:R-:W-:Y:S02]  /*2ce0*/  FMUL R22, R25, R22 ;  /* 0x0000001619167220 */ /* 0x000fe40000400000 */
[----:B------:R-:W-:Y:S02]  /*2cf0*/  IMAD R45, R6, 0x2, R43 ;  /* 0x00000002062d7824 */ /* 0x000fe400078e022b */
[----:B------:R-:W-:-:S02]  /*2d00*/  FMUL R28, R27, R28 ;  /* 0x0000001c1b1c7220 */ /* 0x000fc40000400000 */
[----:B-1----:R-:W-:Y:S01]  /*2d10*/  FFMA.FTZ R20, R21, 1.1920928955078125e-07, R20 ;  /* 0x3400000015147823 */ /* 0x002fe20000010014 */
[----:B------:R-:W-:Y:S01]  /*2d20*/  LEA R47, R6, R45, 0x1 ;  /* 0x0000002d062f7211 */ /* 0x000fe200078e08ff */
[----:B------:R-:W-:Y:S01]  /*2d30*/  FFMA.FTZ R25, R25, 1.4426950216293334961, R22 ;  /* 0x3fb8aa3b19197823 */ /* 0x000fe20000010016 */
[----:B------:R-:W-:Y:S01]  /*2d40*/  LEA R22, P5, R35, R0, 0x1 ;  /* 0x0000000023167211 */ /* 0x000fe200078a08ff */
[----:B------:R-:W-:Y:S02]  /*2d50*/  FMUL R28, R27, R28 ;  /* 0x0000001c1b1c7220 */ /* 0x000fe40000400000 */
[----:B------:R-:W-:Y:S02]  /*2d60*/  @P3 IMAD.MOV.U32 R21, RZ, RZ, 0x7f800000 ;  /* 0x7f800000ff153424 */ /* 0x000fe400078e00ff */
[----:B------:R-:W-:Y:S01]  /*2d70*/  FADD R50, R20, R25 ;  /* 0x0000001914327221 */ /* 0x000fe20000000000 */
[----:B------:R-:W-:Y:S01]  /*2d80*/  LEA R20, P4, R33, R0, 0x1 ;  /* 0x0000000021147211 */ /* 0x000fe200078808ff */
[----:B------:R-:W-:-:S02]  /*2d90*/  FFMA.FTZ R23, R26, 1.1920928955078125e-07, R23 ;  /* 0x340000001a177823 */ /* 0x000fc40000010017 */
[----:B------:R-:W-:Y:S02]  /*2da0*/  FFMA.FTZ R28, R27, 1.4426950216293334961, R28 ;  /* 0x3fb8aa3b1b1c7823 */ /* 0x000fe4000001001c */
[----:B------:R-:W-:Y:S01]  /*2db0*/  @P3 FFMA.FTZ R50, R24, R21, +INF ;  /* 0x7f80000018323423 */ /* 0x000fe20000010015 */
[----:B------:R-:W-:Y:S01]  /*2dc0*/  FSETP.NEU.AND P3, PT, R5, RZ, PT ;  /* 0x000000ff0500720b */ /* 0x000fe20003f6d000 */
[----:B------:R-:W-:Y:S01]  /*2dd0*/  @P2 IMAD.MOV.U32 R24, RZ, RZ, 0x7f800000 ;  /* 0x7f800000ff182424 */ /* 0x000fe200078e00ff */
[----:B------:R-:W-:Y:S01]  /*2de0*/  LEA.HI.X.SX32 R21, R33, R4, 0x1, P4 ;  /* 0x0000000421157211 */ /* 0x000fe200020f0eff */
[C---:B------:R-:W-:Y:S01]  /*2df0*/  IMAD R49, R6.reuse, 0x2, R47 ;  /* 0x0000000206317824 */ /* 0x040fe200078e022f */
[----:B------:R-:W-:Y:S01]  /*2e00*/  LEA R26, P4, R31, R0, 0x1 ;  /* 0x000000001f1a7211 */ /* 0x000fe200078808ff */
[----:B------:R-:W-:Y:S01]  /*2e10*/  FADD R51, R23, R28 ;  /* 0x0000001c17337221 */ /* 0x000fe20000000000 */
[----:B------:R-:W-:Y:S01]  /*2e20*/  LEA.HI.X.SX32 R23, R35, R4, 0x1, P5 ;  /* 0x0000000423177211 */ /* 0x000fe200028f0eff */
[----:B------:R-:W-:Y:S01]  /*2e30*/  @P2 FFMA.FTZ R51, R5, R24, +INF ;  /* 0x7f80000005332423 */ /* 0x000fe20000010018 */
[----:B------:R-:W-:Y:S01]  /*2e40*/  LEA R5, R6, R49, 0x1 ;  /* 0x0000003106057211 */ /* 0x000fe200078e08ff */
[----:B---3--:R-:W-:Y:S01]  /*2e50*/  STG.E.U16 [R20.64], R12 ;  /* 0x0000000c14007986 */ /* 0x008fe2000c101506 */
[----:B------:R-:W-:-:S02]  /*2e60*/  LEA.HI.X.SX32 R27, R31, R4, 0x1, P4 ;  /* 0x000000041f1b7211 */ /* 0x000fc400020f0eff */
[-C--:B------:R-:W-:Y:S01]  /*2e70*/  LEA R30, P4, R41, R0.reuse, 0x1 ;  /* 0x00000000291e7211 */ /* 0x080fe200078808ff */
[C---:B------:R-:W-:Y:S01]  /*2e80*/  IMAD R53, R6.reuse, 0x2, R5 ;  /* 0x0000000206357824 */ /* 0x040fe200078e0205 */
[----:B------:R-:W-:Y:S01]  /*2e90*/  LEA R24, P2, R29, R0, 0x1 ;  /* 0x000000001d187211 */ /* 0x000fe200078408ff */
[----:B0-----:R-:W-:Y:S01]  /*2ea0*/  STG.E.U16 [R22.64], R16 ;  /* 0x0000001016007986 */ /* 0x001fe2000c101506 */
[----:B------:R-:W-:Y:S01]  /*2eb0*/  LEA.HI.X.SX32 R31, R41, R4, 0x1, P4 ;  /* 0x00000004291f7211 */ /* 0x000fe200020f0eff */
[C---:B------:R-:W-:Y:S01]  /*2ec0*/  IMAD R55, R6.reuse, 0x2, R53 ;  /* 0x0000000206377824 */ /* 0x040fe200078e0235 */
[----:B------:R-:W-:Y:S01]  /*2ed0*/  LEA R34, P4, R45, R0, 0x1 ;  /* 0x000000002d227211 */ /* 0x000fe200078808ff */
[----:B------:R-:W0:Y:S01]  /*2ee0*/  LDS.128 R20, [R76] ;  /* 0x000000004c147984 */ /* 0x000e220000000c00 */
[----:B------:R-:W-:Y:S02]  /*2ef0*/  LEA.HI.X.SX32 R33, R37, R4, 0x1, P6 ;  /* 0x0000000425217211 */ /* 0x000fe400030f0eff */
[----:B------:R-:W-:-:S02]  /*2f00*/  LEA R57, R6, R55, 0x1 ;  /* 0x0000003706397211 */ /* 0x000fc400078e08ff */
[----:B------:R-:W-:Y:S01]  /*2f10*/  LEA.HI.X.SX32 R35, R45, R4, 0x1, P4 ;  /* 0x000000042d237211 */ /* 0x000fe200020f0eff */
[----:B--2---:R1:W-:Y:S01]  /*2f20*/  STG.E.U16 [R32.64], R8 ;  /* 0x0000000820007986 */ /* 0x0043e2000c101506 */
[----:B------:R-:W-:Y:S01]  /*2f30*/  LEA R40, P4, R5, R0, 0x1 ;  /* 0x0000000005287211 */ /* 0x000fe200078808ff */
[C---:B------:R-:W-:Y:S01]  /*2f40*/  IMAD R59, R6.reuse, 0x2, R57 ;  /* 0x00000002063b7824 */ /* 0x040fe200078e0239 */
[----:B------:R-:W-:Y:S02]  /*2f50*/  LEA.HI.X.SX32 R25, R29, R4, 0x1, P2 ;  /* 0x000000041d197211 */ /* 0x000fe400010f0eff */
[----:B------:R-:W-:Y:S01]  /*2f60*/  LEA R28, P2, R39, R0, 0x1 ;  /* 0x00000000271c7211 */ /* 0x000fe200078408ff */
[----:B------:R-:W-:Y:S01]  /*2f70*/  IMAD R61, R6, 0x2, R59 ;  /* 0x00000002063d7824 */ /* 0x000fe200078e023b */
[-C--:B------:R-:W-:Y:S02]  /*2f80*/  LEA.HI.X.SX32 R41, R5, R4.reuse, 0x1, P4 ;  /* 0x0000000405297211 */ /* 0x080fe400020f0eff */
[----:B------:R-:W-:-:S02]  /*2f90*/  LEA.HI.X.SX32 R29, R39, R4, 0x1, P2 ;  /* 0x00000004271d7211 */ /* 0x000fc400010f0eff */
[C---:B------:R-:W-:Y:S02]  /*2fa0*/  LEA R63, R6.reuse, R61, 0x1 ;  /* 0x0000003d063f7211 */ /* 0x040fe400078e08ff */
[-C--:B-1----:R-:W-:Y:S02]  /*2fb0*/  LEA R32, P2, R43, R0.reuse, 0x1 ;  /* 0x000000002b207211 */ /* 0x082fe400078408ff */
[----:B------:R-:W-:Y:S01]  /*2fc0*/  LEA R38, P5, R53, R0, 0x1 ;  /* 0x0000000035267211 */ /* 0x000fe200078a08ff */
[C---:B------:R-:W-:Y:S01]  /*2fd0*/  IMAD R65, R6.reuse, 0x2, R63 ;  /* 0x0000000206417824 */ /* 0x040fe200078e023f */
[----:B------:R-:W-:Y:S02]  /*2fe0*/  LEA.HI.X.SX32 R33, R43, R4, 0x1, P2 ;  /* 0x000000042b217211 */ /* 0x000fe400010f0eff */
[----:B------:R-:W-:Y:S01]  /*2ff0*/  LEA R36, P2, R47, R0, 0x1 ;  /* 0x000000002f247211 */ /* 0x000fe200078408ff */
[----:B------:R-:W-:Y:S01]  /*3000*/  IMAD R67, R6, 0x2, R65 ;  /* 0x0000000206437824 */ /* 0x000fe200078e0241 */
[----:B------:R-:W-:-:S02]  /*3010*/  LEA.HI.X.SX32 R39, R53, R4, 0x1, P5 ;  /* 0x0000000435277211 */ /* 0x000fc400028f0eff */
[----:B------:R-:W-:Y:S02]  /*3020*/  LEA.HI.X.SX32 R37, R47, R4, 0x1, P2 ;  /* 0x000000042f257211 */ /* 0x000fe400010f0eff */
[C---:B------:R-:W-:Y:S02]  /*3030*/  LEA R71, R6.reuse, R67, 0x1 ;  /* 0x0000004306477211 */ /* 0x040fe400078e08ff */
[-C--:B------:R-:W-:Y:S02]  /*3040*/  LEA R42, P2, R49, R0.reuse, 0x1 ;  /* 0x00000000312a7211 */ /* 0x080fe400078408ff */
[----:B------:R-:W-:Y:S01]  /*3050*/  LEA R46, P5, R59, R0, 0x1 ;  /* 0x000000003b2e7211 */ /* 0x000fe200078a08ff */
[C---:B------:R-:W-:Y:S01]  /*3060*/  IMAD R5, R6.reuse, 0x2, R71 ;  /* 0x0000000206057824 */ /* 0x040fe200078e0247 */
[----:B------:R-:W-:Y:S02]  /*3070*/  LEA.HI.X.SX32 R43, R49, R4, 0x1, P2 ;  /* 0x00000004312b7211 */ /* 0x000fe400010f0eff */
[----:B------:R-:W-:Y:S01]  /*3080*/  LEA R44, P2, R55, R0, 0x1 ;  /* 0x00000000372c7211 */ /* 0x000fe200078408ff */
[----:B------:R-:W-:Y:S01]  /*3090*/  IMAD R75, R6, 0x2, R5 ;  /* 0x00000002064b7824 */ /* 0x000fe200078e0205 */
[----:B------:R-:W-:Y:S01]  /*30a0*/  LEA.HI.X.SX32 R47, R59, R4, 0x1, P5 ;  /* 0x000000043b2f7211 */ /* 0x000fe200028f0eff */
[----:B0-----:R0:W-:Y:S01]  /*30b0*/  STG.E.U16 [R24.64], R20 ;  /* 0x0000001418007986 */ /* 0x0011e2000c101506 */
[----:B------:R-:W-:-:S02]  /*30c0*/  LEA R52, P5, R65, R0, 0x1 ;  /* 0x0000000041347211 */ /* 0x000fc400078a08ff */
[C---:B------:R-:W-:Y:S02]  /*30d0*/  LEA R77, R6.reuse, R75, 0x1 ;  /* 0x0000004b064d7211 */ /* 0x040fe400078e08ff */
[----:B------:R-:W-:Y:S02]  /*30e0*/  LEA R48, P4, R57, R0, 0x1 ;  /* 0x0000000039307211 */ /* 0x000fe400078808ff */
[----:B------:R-:W-:Y:S01]  /*30f0*/  LEA.HI.X.SX32 R45, R55, R4, 0x1, P2 ;  /* 0x00000004372d7211 */ /* 0x000fe200010f0eff */
[C---:B------:R-:W-:Y:S01]  /*3100*/  IMAD R79, R6.reuse, 0x2, R77 ;  /* 0x00000002064f7824 */ /* 0x040fe200078e024d */
[----:B------:R-:W-:Y:S02]  /*3110*/  LEA R56, P2, R61, R0, 0x1 ;  /* 0x000000003d387211 */ /* 0x000fe400078408ff */
[----:B------:R-:W-:Y:S01]  /*3120*/  LEA.HI.X.SX32 R53, R65, R4, 0x1, P5 ;  /* 0x0000000441357211 */ /* 0x000fe200028f0eff */
[----:B------:R-:W-:Y:S01]  /*3130*/  IMAD R81, R6, 0x2, R79 ;  /* 0x0000000206517824 */ /* 0x000fe200078e024f */
[----:B------:R-:W-:-:S02]  /*3140*/  LEA R58, P5, R5, R0, 0x1 ;  /* 0x00000000053a7211 */ /* 0x000fc400078a08ff */
[----:B------:R-:W-:Y:S02]  /*3150*/  LEA.HI.X.SX32 R49, R57, R4, 0x1, P4 ;  /* 0x0000000439317211 */ /* 0x000fe400020f0eff */
[C---:B------:R-:W-:Y:S02]  /*3160*/  LEA R83, R6.reuse, R81, 0x1 ;  /* 0x0000005106537211 */ /* 0x040fe400078e08ff */
[----:B------:R-:W-:Y:S02]  /*3170*/  LEA R54, P4, R63, R0, 0x1 ;  /* 0x000000003f367211 */ /* 0x000fe400078808ff */
[----:B------:R-:W-:Y:S02]  /*3180*/  LEA.HI.X.SX32 R57, R61, R4, 0x1, P2 ;  /* 0x000000043d397211 */ /* 0x000fe400010f0eff */
[----:B------:R-:W-:Y:S02]  /*3190*/  LEA R62, P2, R67, R0, 0x1 ;  /* 0x00000000433e7211 */ /* 0x000fe400078408ff */
[-C--:B------:R-:W-:Y:S01]  /*31a0*/  LEA.HI.X.SX32 R59, R5, R4.reuse, 0x1, P5 ;  /* 0x00000004053b7211 */ /* 0x080fe200028f0eff */
[----:B------:R-:W-:Y:S01]  /*31b0*/  IMAD R5, R6, 0x2, R83 ;  /* 0x0000000206057824 */ /* 0x000fe200078e0253 */
[----:B------:R-:W-:-:S02]  /*31c0*/  LEA.HI.X.SX32 R55, R63, R4, 0x1, P4 ;  /* 0x000000043f377211 */ /* 0x000fc400020f0eff */
[----:B------:R-:W-:Y:S01]  /*31d0*/  LEA R60, P4, R71, R0, 0x1 ;  /* 0x00000000473c7211 */ /* 0x000fe200078808ff */
[----:B------:R-:W-:Y:S01]  /*31e0*/  IMAD R85, R6, 0x2, R5 ;  /* 0x0000000206557824 */ /* 0x000fe200078e0205 */
[----:B------:R-:W-:Y:S02]  /*31f0*/  LEA.HI.X.SX32 R63, R67, R4, 0x1, P2 ;  /* 0x00000004433f7211 */ /* 0x000fe400010f0eff */
[----:B------:R-:W-:Y:S02]  /*3200*/  LEA R70, P2, R75, R0, 0x1 ;  /* 0x000000004b467211 */ /* 0x000fe400078408ff */
[----:B------:R-:W-:Y:S02]  /*3210*/  LEA.HI.X.SX32 R61, R71, R4, 0x1, P4 ;  /* 0x00000004473d7211 */ /* 0x000fe400020f0eff */
[----:B------:R-:W-:Y:S02]  /*3220*/  LEA R64, P5, R79, R0, 0x1 ;  /* 0x000000004f407211 */ /* 0x000fe400078a08ff */
[----:B------:R-:W-:-:S02]  /*3230*/  LEA.HI.X.SX32 R71, R75, R4, 0x1, P2 ;  /* 0x000000044b477211 */ /* 0x000fc400010f0eff */
[C---:B------:R-:W-:Y:S02]  /*3240*/  LEA R75, R6.reuse, R85, 0x1 ;  /* 0x00000055064b7211 */ /* 0x040fe400078e08ff */
[----:B------:R-:W-:Y:S02]  /*3250*/  LEA R66, P4, R77, R0, 0x1 ;  /* 0x000000004d427211 */ /* 0x000fe400078808ff */
[----:B------:R-:W-:Y:S01]  /*3260*/  LEA.HI.X.SX32 R65, R79, R4, 0x1, P5 ;  /* 0x000000044f417211 */ /* 0x000fe200028f0eff */
[C---:B------:R-:W-:Y:S01]  /*3270*/  IMAD R89, R6.reuse, 0x2, R75 ;  /* 0x0000000206597824 */ /* 0x040fe200078e024b */
[----:B------:R-:W-:Y:S02]  /*3280*/  LEA R76, P5, R5, R0, 0x1 ;  /* 0x00000000054c7211 */ /* 0x000fe400078a08ff */
[-C--:B------:R-:W-:Y:S02]  /*3290*/  LEA.HI.X.SX32 R67, R77, R4.reuse, 0x1, P4 ;  /* 0x000000044d437211 */ /* 0x080fe400020f0eff */
[----:B------:R-:W-:Y:S01]  /*32a0*/  LEA.HI.X.SX32 R77, R5, R4, 0x1, P5 ;  /* 0x00000004054d7211 */ /* 0x000fe200028f0eff */
[----:B------:R-:W-:Y:S01]  /*32b0*/  IMAD R5, R6, 0x2, R89 ;  /* 0x0000000206057824 */ /* 0x000fe200078e0259 */
[----:B------:R-:W-:-:S02]  /*32c0*/  LEA R80, P2, R81, R0, 0x1 ;  /* 0x0000000051507211 */ /* 0x000fc400078408ff */
[----:B------:R-:W-:Y:S02]  /*32d0*/  LEA R78, P4, R83, R0, 0x1 ;  /* 0x00000000534e7211 */ /* 0x000fe400078808ff */
[----:B------:R-:W-:Y:S02]  /*32e0*/  PRMT R12, R12, 0x7632, R12 ;  /* 0x000076320c0c7816 */ /* 0x000fe4000000000c */
[-C--:B------:R-:W-:Y:S02]  /*32f0*/  LEA.HI.X.SX32 R81, R81, R4.reuse, 0x1, P2 ;  /* 0x0000000451517211 */ /* 0x080fe400010f0eff */
[----:B------:R-:W-:Y:S01]  /*3300*/  LEA.HI.X.SX32 R79, R83, R4, 0x1, P4 ;  /* 0x00000004534f7211 */ /* 0x000fe200020f0eff */
[----:B------:R-:W-:Y:S01]  /*3310*/  STG.E.U16 [R26.64], R12 ;  /* 0x0000000c1a007986 */ /* 0x000fe2000c101506 */
[----:B------:R-:W-:Y:S02]  /*3320*/  PRMT R16, R16, 0x7632, R16 ;  /* 0x0000763210107816 */ /* 0x000fe40000000010 */
[----:B------:R-:W-:-:S02]  /*3330*/  LEA R84, P2, R85, R0, 0x1 ;  /* 0x0000000055547211 */ /* 0x000fc400078408ff */
[-C--:B------:R-:W-:Y:S01]  /*3340*/  LEA R86, P4, R75, R0.reuse, 0x1 ;  /* 0x000000004b567211 */ /* 0x080fe200078808ff */
[----:B------:R-:W-:Y:S01]  /*3350*/  STG.E.U16 [R28.64], R16 ;  /* 0x000000101c007986 */ /* 0x000fe2000c101506 */
[-C--:B------:R-:W-:Y:S02]  /*3360*/  LEA R74, P5, R89, R0.reuse, 0x1 ;  /* 0x00000000594a7211 */ /* 0x080fe400078a08ff */
[----:B------:R-:W-:Y:S02]  /*3370*/  LEA R82, P6, R5, R0, 0x1 ;  /* 0x0000000005527211 */ /* 0x000fe400078c08ff */
[----:B------:R-:W-:Y:S02]  /*3380*/  PRMT R8, R8, 0x7632, R8 ;  /* 0x0000763208087816 */ /* 0x000fe40000000008 */
[----:B------:R-:W-:Y:S02]  /*3390*/  PRMT R0, R20, 0x7632, R0 ;  /* 0x0000763214007816 */ /* 0x000fe40000000000 */
[-C--:B------:R-:W-:Y:S01]  /*33a0*/  LEA.HI.X.SX32 R87, R75, R4.reuse, 0x1, P4 ;  /* 0x000000044b577211 */ /* 0x080fe200020f0eff */
[----:B------:R1:W-:Y:S01]  /*33b0*/  STG.E.U16 [R30.64], R8 ;  /* 0x000000081e007986 */ /* 0x0003e2000c101506 */
[----:B------:R-:W-:-:S02]  /*33c0*/  LEA.HI.X.SX32 R85, R85, R4, 0x1, P2 ;  /* 0x0000000455557211 */ /* 0x000fc400010f0eff */
[-C--:B------:R-:W-:Y:S01]  /*33d0*/  LEA.HI.X.SX32 R75, R89, R4.reuse, 0x1, P5 ;  /* 0x00000004594b7211 */ /* 0x080fe200028f0eff */
[----:B------:R2:W-:Y:S01]  /*33e0*/  STG.E.U16 [R32.64], R0 ;  /* 0x0000000020007986 */ /* 0x0005e2000c101506 */
[----:B------:R-:W-:Y:S02]  /*33f0*/  LEA.HI.X.SX32 R83, R5, R4, 0x1, P6 ;  /* 0x0000000405537211 */ /* 0x000fe400030f0eff */
[----:B------:R-:W-:Y:S01]  /*3400*/  PRMT R4, R13, 0x7632, R4 ;  /* 0x000076320d047816 */ /* 0x000fe20000000004 */
[----:B------:R3:W-:Y:S01]  /*3410*/  STG.E.U16 [R34.64], R13 ;  /* 0x0000000d22007986 */ /* 0x0007e2000c101506 */
[----:B------:R-:W-:Y:S02]  /*3420*/  PRMT R5, R17, 0x7632, R5 ;  /* 0x0000763211057816 */ /* 0x000fe40000000005 */
[----:B0-----:R-:W-:Y:S01]  /*3430*/  PRMT R24, R9, 0x7632, R24 ;  /* 0x0000763209187816 */ /* 0x001fe20000000018 */
[----:B------:R0:W-:Y:S01]  /*3440*/  STG.E.U16 [R36.64], R17 ;  /* 0x0000001124007986 */ /* 0x0001e2000c101506 */
[----:B------:R-:W-:-:S02]  /*3450*/  PRMT R6, R21, 0x7632, R6 ;  /* 0x0000763215067816 */ /* 0x000fc40000000006 */
[----:B-1----:R-:W-:Y:S01]  /*3460*/  PRMT R30, R14, 0x7632, R30 ;  /* 0x000076320e1e7816 */ /* 0x002fe2000000001e */
[----:B------:R1:W-:Y:S01]  /*3470*/  STG.E.U16 [R42.64], R9 ;  /* 0x000000092a007986 */ /* 0x0003e2000c101506 */
[----:B------:R-:W-:Y:S02]  /*3480*/  PRMT R29, R18, 0x7632, R29 ;  /* 0x00007632121d7816 */ /* 0x000fe4000000001d */
[----:B--2---:R-:W-:Y:S01]  /*3490*/  PRMT R33, R22, 0x7632, R33 ;  /* 0x0000763216217816 */ /* 0x004fe20000000021 */
[----:B------:R2:W-:Y:S01]  /*34a0*/  STG.E.U16 [R40.64], R21 ;  /* 0x0000001528007986 */ /* 0x0005e2000c101506 */
[----:B---3--:R-:W-:Y:S02]  /*34b0*/  PRMT R35, R10, 0x7632, R35 ;  /* 0x000076320a237816 */ /* 0x008fe40000000023 */
[----:B------:R-:W-:Y:S01]  /*34c0*/  FSEL R0, R51, -INF , P3 ;  /* 0xff80000033007808 */ /* 0x000fe20001800000 */
[----:B------:R-:W-:Y:S01]  /*34d0*/  STG.E.U16 [R38.64], R4 ;  /* 0x0000000426007986 */ /* 0x000fe2000c101506 */
[----:B0-----:R-:W-:-:S03]  /*34e0*/  PRMT R37, R11, 0x7632, R37 ;  /* 0x000076320b257816 */ /* 0x001fc60000000025 */
[----:B------:R0:W-:Y:S01]  /*34f0*/  STG.E.U16 [R44.64], R5 ;  /* 0x000000052c007986 */ /* 0x0001e2000c101506 */
[----:B-1----:R-:W-:Y:S01]  /*3500*/  PRMT R42, R15, 0x7632, R42 ;  /* 0x000076320f2a7816 */ /* 0x002fe2000000002a */
[----:B------:R-:W-:Y:S01]  /*3510*/  FFMA R69, R0, 0.69314718246459960938, R69 ;  /* 0x3f31721800457823 */ /* 0x000fe20000000045 */
[----:B------:R-:W-:Y:S01]  /*3520*/  PRMT R43, R19, 0x7632, R43 ;  /* 0x00007632132b7816 */ /* 0x000fe2000000002b */
[----:B------:R1:W-:Y:S01]  /*3530*/  STG.E.U16 [R48.64], R24 ;  /* 0x0000001830007986 */ /* 0x0003e2000c101506 */
[----:B--2---:R-:W-:-:S03]  /*3540*/  PRMT R41, R23, 0x7632, R41 ;  /* 0x0000763217297816 */ /* 0x004fc60000000029 */
[----:B------:R1:W-:Y:S04]  /*3550*/  STG.E.U16 [R46.64], R6 ;  /* 0x000000062e007986 */ /* 0x0003e8000c101506 */
[----:B------:R1:W-:Y:S01]  /*3560*/  STG.E.U16 [R56.64], R14 ;  /* 0x0000000e38007986 */ /* 0x0003e2000c101506 */
[----:B0-----:R-:W-:-:S03]  /*3570*/  FSEL R5, R50, -INF , P1 ;  /* 0xff80000032057808 */ /* 0x001fc60000800000 */
[----:B------:R1:W-:Y:S02]  /*3580*/  STG.E.U16 [R54.64], R18 ;  /* 0x0000001236007986 */ /* 0x0003e4000c101506 */
[----:B------:R-:W-:Y:S02]  /*3590*/  FFMA R68, R5, 0.69314718246459960938, R68 ;  /* 0x3f31721805447823 */ /* 0x000fe40000000044 */
[----:B------:R1:W-:Y:S04]  /*35a0*/  STG.E.U16 [R52.64], R10 ;  /* 0x0000000a34007986 */ /* 0x0003e8000c101506 */
        /* <DEDUP_REMOVED lines=13> */
[----:B------:R-:W-:Y:S06]  /*3680*/  BAR.SYNC.DEFER_BLOCKING 0x0 ;  /* 0x0000000000007b1d */ /* 0x000fec0000010000 */
[----:B------:R1:W-:Y:S04]  /*3690*/  STS.64 [R7], R68 ;  /* 0x0000004407007388 */ /* 0x0003e80000000a00 */
[----:B------:R-:W-:Y:S06]  /*36a0*/  BAR.SYNC.DEFER_BLOCKING 0x0 ;  /* 0x0000000000007b1d */ /* 0x000fec0000010000 */
[----:B------:R-:W-:Y:S05]  /*36b0*/  @P0 EXIT ;  /* 0x000000000000094d */ /* 0x000fea0003800000 */
[----:B-1----:R-:W0:Y:S01]  /*36c0*/  LDS R3, [R3] ;  /* 0x0000000003037984 */ /* 0x002e220000000800 */
[----:B------:R-:W-:Y:S01]  /*36d0*/  IMAD R2, R2, c[0x0][0x1cc], RZ ;  /* 0x0000730002027a24 */ /* 0x000fe200078e02ff */
[C---:B------:R-:W-:Y:S01]  /*36e0*/  SHF.L.U32 R5, R73.reuse, 0x2, RZ ;  /* 0x0000000249057819 */ /* 0x040fe200000006ff */
[----:B------:R-:W-:-:S04]  /*36f0*/  IMAD.HI R73, R73, 0x4, RZ ;  /* 0x0000000449497827 */ /* 0x000fc800078e02ff */
[C---:B------:R-:W-:Y:S02]  /*3700*/  IMAD.SHL.U32 R4, R2.reuse, 0x4, RZ ;  /* 0x0000000402047824 */ /* 0x040fe400078e00ff */
[----:B------:R-:W-:-:S03]  /*3710*/  IMAD.HI R2, R2, 0x4, RZ ;  /* 0x0000000402027827 */ /* 0x000fc600078e02ff */
[----:B------:R-:W-:-:S04]  /*3720*/  IADD3 R4, P0, P1, R5, c[0x0][0x180], R4 ;  /* 0x0000600005047a10 */ /* 0x000fc8000791e004 */
[----:B------:R-:W-:-:S05]  /*3730*/  IADD3.X R5, R73, c[0x0][0x184], R2, P0, P1 ;  /* 0x0000610049057a10 */ /* 0x000fca00007e2402 */
[----:B0-----:R-:W-:Y:S01]  /*3740*/  STG.E [R4.64], R3 ;  /* 0x0000000304007986 */ /* 0x001fe2000c101906 */
[----:B------:R-:W-:Y:S05]  /*3750*/  EXIT ;  /* 0x000000000000794d */ /* 0x000fea0003800000 */
.L_x_2:
[----:B------:R-:W-:-:S00]  /*3760*/  BRA `(.L_x_2) ;  /* 0xfffffff000007947 */ /* 0x000fc0000383ffff */
[----:B------:R-:W-:-:S00]  /*3770*/  NOP ;  /* 0x0000000000007918 */ /* 0x000fc00000000000 */
        /* <DEDUP_REMOVED lines=8> */
.L_x_3:


//--------------------- .nv.global.init           --------------------------
	.section	.nv.global.init,"aw",@progbits
.nv.global.init:
	.type		_$_str,@object
	.size		_$_str,(.L_0 - _$_str)
_$_str:
        /*0000*/ 	.byte	0x5f, 0x5f, 0x43, 0x55, 0x44, 0x41, 0x5f, 0x46, 0x54, 0x5a, 0x00
.L_0:


//--------------------- .nv.shared.attn_fwd       --------------------------
	.section	.nv.shared.attn_fwd,"aw",@nobits
	.sectionflags	@""
	.align	16
